//
// Generated by NVIDIA NVVM Compiler
//
// Compiler Build ID: CL-36424714
// Cuda compilation tools, release 13.0, V13.0.88
// Based on NVVM 20.0.0
//

.version 9.0
.target sm_100
.address_size 64

	// .globl	_Z17tiledMatMulKernelPKfS0_Pfiiii
// _ZZ17tiledMatMulKernelPKfS0_PfiiiiE5tileA has been demoted
// _ZZ17tiledMatMulKernelPKfS0_PfiiiiE5tileB has been demoted
.extern .shared .align 16 .b8 sdata[];

.visible .entry _Z17tiledMatMulKernelPKfS0_Pfiiii(
	.param .u64 .ptr .align 1 _Z17tiledMatMulKernelPKfS0_Pfiiii_param_0,
	.param .u64 .ptr .align 1 _Z17tiledMatMulKernelPKfS0_Pfiiii_param_1,
	.param .u64 .ptr .align 1 _Z17tiledMatMulKernelPKfS0_Pfiiii_param_2,
	.param .u32 _Z17tiledMatMulKernelPKfS0_Pfiiii_param_3,
	.param .u32 _Z17tiledMatMulKernelPKfS0_Pfiiii_param_4,
	.param .u32 _Z17tiledMatMulKernelPKfS0_Pfiiii_param_5,
	.param .u32 _Z17tiledMatMulKernelPKfS0_Pfiiii_param_6
)
{
	.reg .pred 	%p<12>;
	.reg .b32 	%r<44>;
	.reg .b32 	%f<63>;
	.reg .b64 	%rd<13>;
	// demoted variable
	.shared .align 4 .b8 _ZZ17tiledMatMulKernelPKfS0_PfiiiiE5tileA[1024];
	// demoted variable
	.shared .align 4 .b8 _ZZ17tiledMatMulKernelPKfS0_PfiiiiE5tileB[1024];
	ld.param.u64 	%rd3, [_Z17tiledMatMulKernelPKfS0_Pfiiii_param_0];
	ld.param.u64 	%rd4, [_Z17tiledMatMulKernelPKfS0_Pfiiii_param_1];
	ld.param.u64 	%rd5, [_Z17tiledMatMulKernelPKfS0_Pfiiii_param_2];
	ld.param.u32 	%r24, [_Z17tiledMatMulKernelPKfS0_Pfiiii_param_3];
	ld.param.u32 	%r25, [_Z17tiledMatMulKernelPKfS0_Pfiiii_param_4];
	ld.param.u32 	%r26, [_Z17tiledMatMulKernelPKfS0_Pfiiii_param_5];
	ld.param.u32 	%r27, [_Z17tiledMatMulKernelPKfS0_Pfiiii_param_6];
	mov.u32 	%r28, %ctaid.y;
	shl.b32 	%r29, %r28, 4;
	mov.u32 	%r41, %tid.y;
	add.s32 	%r2, %r29, %r41;
	mov.u32 	%r30, %ctaid.x;
	shl.b32 	%r3, %r30, 4;
	mov.u32 	%r39, %tid.x;
	add.s32 	%r5, %r3, %r39;
	setp.lt.s32 	%p1, %r26, 1;
	mov.f32 	%f62, 0f00000000;
	@%p1 bra 	$L__BB0_7;
	add.s32 	%r31, %r26, 15;
	shr.u32 	%r32, %r31, 4;
	shl.b32 	%r33, %r41, 6;
	mov.u32 	%r34, _ZZ17tiledMatMulKernelPKfS0_PfiiiiE5tileA;
	add.s32 	%r6, %r34, %r33;
	shl.b32 	%r35, %r39, 2;
	add.s32 	%r7, %r6, %r35;
	mov.u32 	%r36, _ZZ17tiledMatMulKernelPKfS0_PfiiiiE5tileB;
	add.s32 	%r9, %r36, %r35;
	add.s32 	%r8, %r9, %r33;
	neg.s32 	%r43, %r32;
	mad.lo.s32 	%r37, %r41, %r27, %r39;
	add.s32 	%r42, %r37, %r3;
	shl.b32 	%r12, %r27, 4;
	mad.lo.s32 	%r40, %r26, %r2, %r39;
	cvta.to.global.u64 	%rd1, %rd3;
	cvta.to.global.u64 	%rd2, %rd4;
	mov.f32 	%f62, 0f00000000;
$L__BB0_2:
	setp.ge.s32 	%p2, %r2, %r24;
	setp.ge.u32 	%p3, %r39, %r26;
	mov.f32 	%f60, 0f00000000;
	or.pred  	%p4, %p2, %p3;
	@%p4 bra 	$L__BB0_4;
	mul.wide.u32 	%rd6, %r40, 4;
	add.s64 	%rd7, %rd1, %rd6;
	ld.global.f32 	%f60, [%rd7];
$L__BB0_4:
	setp.ge.s32 	%p5, %r5, %r25;
	st.shared.f32 	[%r7], %f60;
	setp.ge.u32 	%p6, %r41, %r26;
	mov.f32 	%f61, 0f00000000;
	or.pred  	%p7, %p5, %p6;
	@%p7 bra 	$L__BB0_6;
	mul.wide.u32 	%rd8, %r42, 4;
	add.s64 	%rd9, %rd2, %rd8;
	ld.global.f32 	%f61, [%rd9];
$L__BB0_6:
	st.shared.f32 	[%r8], %f61;
	bar.sync 	0;
	ld.shared.f32 	%f12, [%r6];
	ld.shared.f32 	%f13, [%r9];
	fma.rn.f32 	%f14, %f12, %f13, %f62;
	ld.shared.f32 	%f15, [%r6+4];
	ld.shared.f32 	%f16, [%r9+64];
	fma.rn.f32 	%f17, %f15, %f16, %f14;
	ld.shared.f32 	%f18, [%r6+8];
	ld.shared.f32 	%f19, [%r9+128];
	fma.rn.f32 	%f20, %f18, %f19, %f17;
	ld.shared.f32 	%f21, [%r6+12];
	ld.shared.f32 	%f22, [%r9+192];
	fma.rn.f32 	%f23, %f21, %f22, %f20;
	ld.shared.f32 	%f24, [%r6+16];
	ld.shared.f32 	%f25, [%r9+256];
	fma.rn.f32 	%f26, %f24, %f25, %f23;
	ld.shared.f32 	%f27, [%r6+20];
	ld.shared.f32 	%f28, [%r9+320];
	fma.rn.f32 	%f29, %f27, %f28, %f26;
	ld.shared.f32 	%f30, [%r6+24];
	ld.shared.f32 	%f31, [%r9+384];
	fma.rn.f32 	%f32, %f30, %f31, %f29;
	ld.shared.f32 	%f33, [%r6+28];
	ld.shared.f32 	%f34, [%r9+448];
	fma.rn.f32 	%f35, %f33, %f34, %f32;
	ld.shared.f32 	%f36, [%r6+32];
	ld.shared.f32 	%f37, [%r9+512];
	fma.rn.f32 	%f38, %f36, %f37, %f35;
	ld.shared.f32 	%f39, [%r6+36];
	ld.shared.f32 	%f40, [%r9+576];
	fma.rn.f32 	%f41, %f39, %f40, %f38;
	ld.shared.f32 	%f42, [%r6+40];
	ld.shared.f32 	%f43, [%r9+640];
	fma.rn.f32 	%f44, %f42, %f43, %f41;
	ld.shared.f32 	%f45, [%r6+44];
	ld.shared.f32 	%f46, [%r9+704];
	fma.rn.f32 	%f47, %f45, %f46, %f44;
	ld.shared.f32 	%f48, [%r6+48];
	ld.shared.f32 	%f49, [%r9+768];
	fma.rn.f32 	%f50, %f48, %f49, %f47;
	ld.shared.f32 	%f51, [%r6+52];
	ld.shared.f32 	%f52, [%r9+832];
	fma.rn.f32 	%f53, %f51, %f52, %f50;
	ld.shared.f32 	%f54, [%r6+56];
	ld.shared.f32 	%f55, [%r9+896];
	fma.rn.f32 	%f56, %f54, %f55, %f53;
	ld.shared.f32 	%f57, [%r6+60];
	ld.shared.f32 	%f58, [%r9+960];
	fma.rn.f32 	%f62, %f57, %f58, %f56;
	bar.sync 	0;
	add.s32 	%r43, %r43, 1;
	setp.ne.s32 	%p8, %r43, 0;
	add.s32 	%r42, %r42, %r12;
	add.s32 	%r41, %r41, 16;
	add.s32 	%r40, %r40, 16;
	add.s32 	%r39, %r39, 16;
	@%p8 bra 	$L__BB0_2;
$L__BB0_7:
	setp.ge.s32 	%p9, %r2, %r24;
	setp.ge.s32 	%p10, %r5, %r25;
	or.pred  	%p11, %p9, %p10;
	@%p11 bra 	$L__BB0_9;
	mad.lo.s32 	%r38, %r25, %r2, %r5;
	cvta.to.global.u64 	%rd10, %rd5;
	mul.wide.s32 	%rd11, %r38, 4;
	add.s64 	%rd12, %rd10, %rd11;
	st.global.f32 	[%rd12], %f62;
$L__BB0_9:
	ret;

}
	// .globl	_Z22matMulKernelTransposedPKfS0_Pfiii
.visible .entry _Z22matMulKernelTransposedPKfS0_Pfiii(
	.param .u64 .ptr .align 1 _Z22matMulKernelTransposedPKfS0_Pfiii_param_0,
	.param .u64 .ptr .align 1 _Z22matMulKernelTransposedPKfS0_Pfiii_param_1,
	.param .u64 .ptr .align 1 _Z22matMulKernelTransposedPKfS0_Pfiii_param_2,
	.param .u32 _Z22matMulKernelTransposedPKfS0_Pfiii_param_3,
	.param .u32 _Z22matMulKernelTransposedPKfS0_Pfiii_param_4,
	.param .u32 _Z22matMulKernelTransposedPKfS0_Pfiii_param_5
)
{
	.reg .pred 	%p<13>;
	.reg .b32 	%r<48>;
	.reg .b32 	%f<112>;
	.reg .b64 	%rd<43>;

	ld.param.u64 	%rd11, [_Z22matMulKernelTransposedPKfS0_Pfiii_param_0];
	ld.param.u64 	%rd12, [_Z22matMulKernelTransposedPKfS0_Pfiii_param_1];
	ld.param.u64 	%rd10, [_Z22matMulKernelTransposedPKfS0_Pfiii_param_2];
	ld.param.u32 	%r27, [_Z22matMulKernelTransposedPKfS0_Pfiii_param_3];
	ld.param.u32 	%r25, [_Z22matMulKernelTransposedPKfS0_Pfiii_param_4];
	ld.param.u32 	%r26, [_Z22matMulKernelTransposedPKfS0_Pfiii_param_5];
	cvta.to.global.u64 	%rd1, %rd12;
	cvta.to.global.u64 	%rd2, %rd11;
	mov.u32 	%r28, %ctaid.y;
	mov.u32 	%r29, %ntid.y;
	mov.u32 	%r30, %tid.y;
	mad.lo.s32 	%r1, %r28, %r29, %r30;
	mov.u32 	%r31, %ctaid.x;
	mov.u32 	%r32, %ntid.x;
	mov.u32 	%r33, %tid.x;
	mad.lo.s32 	%r2, %r31, %r32, %r33;
	setp.ge.s32 	%p1, %r1, %r27;
	setp.ge.s32 	%p2, %r2, %r25;
	or.pred  	%p3, %p1, %p2;
	@%p3 bra 	$L__BB1_15;
	setp.lt.s32 	%p4, %r26, 1;
	mov.f32 	%f111, 0f00000000;
	@%p4 bra 	$L__BB1_14;
	mul.lo.s32 	%r3, %r26, %r1;
	mul.lo.s32 	%r4, %r26, %r2;
	and.b32  	%r5, %r26, 15;
	setp.lt.u32 	%p5, %r26, 16;
	mov.f32 	%f111, 0f00000000;
	mov.b32 	%r44, 0;
	@%p5 bra 	$L__BB1_5;
	and.b32  	%r44, %r26, 2147483632;
	neg.s32 	%r42, %r44;
	mul.wide.u32 	%rd13, %r3, 4;
	add.s64 	%rd14, %rd13, %rd2;
	add.s64 	%rd41, %rd14, 32;
	add.s64 	%rd4, %rd1, 32;
	mov.f32 	%f111, 0f00000000;
	mov.u32 	%r41, %r4;
$L__BB1_4:
	.pragma "nounroll";
	mul.wide.s32 	%rd15, %r41, 4;
	add.s64 	%rd16, %rd4, %rd15;
	ld.global.f32 	%f18, [%rd41+-32];
	ld.global.f32 	%f19, [%rd16+-32];
	fma.rn.f32 	%f20, %f18, %f19, %f111;
	ld.global.f32 	%f21, [%rd41+-28];
	ld.global.f32 	%f22, [%rd16+-28];
	fma.rn.f32 	%f23, %f21, %f22, %f20;
	ld.global.f32 	%f24, [%rd41+-24];
	ld.global.f32 	%f25, [%rd16+-24];
	fma.rn.f32 	%f26, %f24, %f25, %f23;
	ld.global.f32 	%f27, [%rd41+-20];
	ld.global.f32 	%f28, [%rd16+-20];
	fma.rn.f32 	%f29, %f27, %f28, %f26;
	ld.global.f32 	%f30, [%rd41+-16];
	ld.global.f32 	%f31, [%rd16+-16];
	fma.rn.f32 	%f32, %f30, %f31, %f29;
	ld.global.f32 	%f33, [%rd41+-12];
	ld.global.f32 	%f34, [%rd16+-12];
	fma.rn.f32 	%f35, %f33, %f34, %f32;
	ld.global.f32 	%f36, [%rd41+-8];
	ld.global.f32 	%f37, [%rd16+-8];
	fma.rn.f32 	%f38, %f36, %f37, %f35;
	ld.global.f32 	%f39, [%rd41+-4];
	ld.global.f32 	%f40, [%rd16+-4];
	fma.rn.f32 	%f41, %f39, %f40, %f38;
	ld.global.f32 	%f42, [%rd41];
	ld.global.f32 	%f43, [%rd16];
	fma.rn.f32 	%f44, %f42, %f43, %f41;
	ld.global.f32 	%f45, [%rd41+4];
	ld.global.f32 	%f46, [%rd16+4];
	fma.rn.f32 	%f47, %f45, %f46, %f44;
	ld.global.f32 	%f48, [%rd41+8];
	ld.global.f32 	%f49, [%rd16+8];
	fma.rn.f32 	%f50, %f48, %f49, %f47;
	ld.global.f32 	%f51, [%rd41+12];
	ld.global.f32 	%f52, [%rd16+12];
	fma.rn.f32 	%f53, %f51, %f52, %f50;
	ld.global.f32 	%f54, [%rd41+16];
	ld.global.f32 	%f55, [%rd16+16];
	fma.rn.f32 	%f56, %f54, %f55, %f53;
	ld.global.f32 	%f57, [%rd41+20];
	ld.global.f32 	%f58, [%rd16+20];
	fma.rn.f32 	%f59, %f57, %f58, %f56;
	ld.global.f32 	%f60, [%rd41+24];
	ld.global.f32 	%f61, [%rd16+24];
	fma.rn.f32 	%f62, %f60, %f61, %f59;
	ld.global.f32 	%f63, [%rd41+28];
	ld.global.f32 	%f64, [%rd16+28];
	fma.rn.f32 	%f111, %f63, %f64, %f62;
	add.s32 	%r42, %r42, 16;
	add.s64 	%rd41, %rd41, 64;
	add.s32 	%r41, %r41, 16;
	setp.ne.s32 	%p6, %r42, 0;
	@%p6 bra 	$L__BB1_4;
$L__BB1_5:
	setp.eq.s32 	%p7, %r5, 0;
	@%p7 bra 	$L__BB1_14;
	and.b32  	%r13, %r26, 7;
	setp.lt.u32 	%p8, %r5, 8;
	@%p8 bra 	$L__BB1_8;
	add.s32 	%r35, %r44, %r3;
	mul.wide.u32 	%rd17, %r35, 4;
	add.s64 	%rd18, %rd2, %rd17;
	ld.global.f32 	%f66, [%rd18];
	add.s32 	%r36, %r44, %r4;
	mul.wide.s32 	%rd19, %r36, 4;
	add.s64 	%rd20, %rd1, %rd19;
	ld.global.f32 	%f67, [%rd20];
	fma.rn.f32 	%f68, %f66, %f67, %f111;
	cvt.u64.u32 	%rd21, %r3;
	cvt.u64.u32 	%rd22, %r44;
	add.s64 	%rd23, %rd22, %rd21;
	shl.b64 	%rd24, %rd23, 2;
	add.s64 	%rd25, %rd2, %rd24;
	ld.global.f32 	%f69, [%rd25+4];
	ld.global.f32 	%f70, [%rd20+4];
	fma.rn.f32 	%f71, %f69, %f70, %f68;
	ld.global.f32 	%f72, [%rd25+8];
	ld.global.f32 	%f73, [%rd20+8];
	fma.rn.f32 	%f74, %f72, %f73, %f71;
	ld.global.f32 	%f75, [%rd25+12];
	ld.global.f32 	%f76, [%rd20+12];
	fma.rn.f32 	%f77, %f75, %f76, %f74;
	ld.global.f32 	%f78, [%rd25+16];
	ld.global.f32 	%f79, [%rd20+16];
	fma.rn.f32 	%f80, %f78, %f79, %f77;
	ld.global.f32 	%f81, [%rd25+20];
	ld.global.f32 	%f82, [%rd20+20];
	fma.rn.f32 	%f83, %f81, %f82, %f80;
	ld.global.f32 	%f84, [%rd25+24];
	ld.global.f32 	%f85, [%rd20+24];
	fma.rn.f32 	%f86, %f84, %f85, %f83;
	ld.global.f32 	%f87, [%rd25+28];
	ld.global.f32 	%f88, [%rd20+28];
	fma.rn.f32 	%f111, %f87, %f88, %f86;
	add.s32 	%r44, %r44, 8;
$L__BB1_8:
	setp.eq.s32 	%p9, %r13, 0;
	@%p9 bra 	$L__BB1_14;
	and.b32  	%r16, %r26, 3;
	setp.lt.u32 	%p10, %r13, 4;
	@%p10 bra 	$L__BB1_11;
	add.s32 	%r37, %r44, %r3;
	mul.wide.u32 	%rd26, %r37, 4;
	add.s64 	%rd27, %rd2, %rd26;
	ld.global.f32 	%f90, [%rd27];
	add.s32 	%r38, %r44, %r4;
	mul.wide.s32 	%rd28, %r38, 4;
	add.s64 	%rd29, %rd1, %rd28;
	ld.global.f32 	%f91, [%rd29];
	fma.rn.f32 	%f92, %f90, %f91, %f111;
	cvt.u64.u32 	%rd30, %r3;
	cvt.u64.u32 	%rd31, %r44;
	add.s64 	%rd32, %rd31, %rd30;
	shl.b64 	%rd33, %rd32, 2;
	add.s64 	%rd34, %rd2, %rd33;
	ld.global.f32 	%f93, [%rd34+4];
	ld.global.f32 	%f94, [%rd29+4];
	fma.rn.f32 	%f95, %f93, %f94, %f92;
	ld.global.f32 	%f96, [%rd34+8];
	ld.global.f32 	%f97, [%rd29+8];
	fma.rn.f32 	%f98, %f96, %f97, %f95;
	ld.global.f32 	%f99, [%rd34+12];
	ld.global.f32 	%f100, [%rd29+12];
	fma.rn.f32 	%f111, %f99, %f100, %f98;
	add.s32 	%r44, %r44, 4;
$L__BB1_11:
	setp.eq.s32 	%p11, %r16, 0;
	@%p11 bra 	$L__BB1_14;
	add.s32 	%r47, %r44, %r4;
	add.s32 	%r39, %r44, %r3;
	mul.wide.u32 	%rd35, %r39, 4;
	add.s64 	%rd42, %rd2, %rd35;
	neg.s32 	%r46, %r16;
$L__BB1_13:
	.pragma "nounroll";
	mul.wide.s32 	%rd36, %r47, 4;
	add.s64 	%rd37, %rd1, %rd36;
	ld.global.f32 	%f101, [%rd42];
	ld.global.f32 	%f102, [%rd37];
	fma.rn.f32 	%f111, %f101, %f102, %f111;
	add.s32 	%r47, %r47, 1;
	add.s64 	%rd42, %rd42, 4;
	add.s32 	%r46, %r46, 1;
	setp.ne.s32 	%p12, %r46, 0;
	@%p12 bra 	$L__BB1_13;
$L__BB1_14:
	mad.lo.s32 	%r40, %r25, %r1, %r2;
	cvta.to.global.u64 	%rd38, %rd10;
	mul.wide.s32 	%rd39, %r40, 4;
	add.s64 	%rd40, %rd38, %rd39;
	st.global.f32 	[%rd40], %f111;
$L__BB1_15:
	ret;

}
	// .globl	_Z11scaleKernelPfif
.visible .entry _Z11scaleKernelPfif(
	.param .u64 .ptr .align 1 _Z11scaleKernelPfif_param_0,
	.param .u32 _Z11scaleKernelPfif_param_1,
	.param .f32 _Z11scaleKernelPfif_param_2
)
{
	.reg .pred 	%p<2>;
	.reg .b32 	%r<6>;
	.reg .b32 	%f<4>;
	.reg .b64 	%rd<5>;

	ld.param.u64 	%rd1, [_Z11scaleKernelPfif_param_0];
	ld.param.u32 	%r2, [_Z11scaleKernelPfif_param_1];
	ld.param.f32 	%f1, [_Z11scaleKernelPfif_param_2];
	mov.u32 	%r3, %ctaid.x;
	mov.u32 	%r4, %ntid.x;
	mov.u32 	%r5, %tid.x;
	mad.lo.s32 	%r1, %r3, %r4, %r5;
	setp.ge.s32 	%p1, %r1, %r2;
	@%p1 bra 	$L__BB2_2;
	cvta.to.global.u64 	%rd2, %rd1;
	mul.wide.s32 	%rd3, %r1, 4;
	add.s64 	%rd4, %rd2, %rd3;
	ld.global.f32 	%f2, [%rd4];
	mul.f32 	%f3, %f1, %f2;
	st.global.f32 	[%rd4], %f3;
$L__BB2_2:
	ret;

}
	// .globl	_Z22optimizedSoftmaxKernelPfii
.visible .entry _Z22optimizedSoftmaxKernelPfii(
	.param .u64 .ptr .align 1 _Z22optimizedSoftmaxKernelPfii_param_0,
	.param .u32 _Z22optimizedSoftmaxKernelPfii_param_1,
	.param .u32 _Z22optimizedSoftmaxKernelPfii_param_2
)
{
	.reg .pred 	%p<12>;
	.reg .b32 	%r<23>;
	.reg .b32 	%f<31>;
	.reg .b64 	%rd<5>;

	ld.param.u64 	%rd2, [_Z22optimizedSoftmaxKernelPfii_param_0];
	ld.param.u32 	%r8, [_Z22optimizedSoftmaxKernelPfii_param_2];
	cvta.to.global.u64 	%rd3, %rd2;
	mov.u32 	%r9, %ctaid.x;
	mov.u32 	%r1, %tid.x;
	setp.ge.s32 	%p1, %r1, %r8;
	mad.lo.s32 	%r10, %r8, %r9, %r1;
	mul.wide.u32 	%rd4, %r10, 4;
	add.s64 	%rd1, %rd3, %rd4;
	mov.f32 	%f29, 0fE0AD78EC;
	@%p1 bra 	$L__BB3_2;
	ld.global.f32 	%f29, [%rd1];
$L__BB3_2:
	shl.b32 	%r11, %r1, 2;
	mov.u32 	%r12, sdata;
	add.s32 	%r2, %r12, %r11;
	st.shared.f32 	[%r2], %f29;
	bar.sync 	0;
	mov.u32 	%r22, %ntid.x;
	setp.lt.u32 	%p2, %r22, 2;
	@%p2 bra 	$L__BB3_7;
	mov.u32 	%r21, %r22;
$L__BB3_4:
	shr.u32 	%r5, %r21, 1;
	setp.ge.u32 	%p3, %r1, %r5;
	add.s32 	%r14, %r5, %r1;
	setp.ge.s32 	%p4, %r14, %r8;
	or.pred  	%p5, %p3, %p4;
	@%p5 bra 	$L__BB3_6;
	ld.shared.f32 	%f7, [%r2];
	shl.b32 	%r15, %r5, 2;
	add.s32 	%r16, %r2, %r15;
	ld.shared.f32 	%f8, [%r16];
	max.f32 	%f9, %f7, %f8;
	st.shared.f32 	[%r2], %f9;
$L__BB3_6:
	bar.sync 	0;
	setp.gt.u32 	%p6, %r21, 3;
	mov.u32 	%r21, %r5;
	@%p6 bra 	$L__BB3_4;
$L__BB3_7:
	setp.ge.s32 	%p7, %r1, %r8;
	ld.shared.f32 	%f3, [sdata];
	bar.sync 	0;
	mov.f32 	%f30, 0f00000000;
	@%p7 bra 	$L__BB3_9;
	ld.global.f32 	%f11, [%rd1];
	sub.f32 	%f12, %f11, %f3;
	fma.rn.f32 	%f13, %f12, 0f3BBB989D, 0f3F000000;
	cvt.sat.f32.f32 	%f14, %f13;
	mov.f32 	%f15, 0f4B400001;
	mov.f32 	%f16, 0f437C0000;
	fma.rm.f32 	%f17, %f14, %f16, %f15;
	add.f32 	%f18, %f17, 0fCB40007F;
	neg.f32 	%f19, %f18;
	fma.rn.f32 	%f20, %f12, 0f3FB8AA3B, %f19;
	fma.rn.f32 	%f21, %f12, 0f32A57060, %f20;
	mov.b32 	%r17, %f17;
	shl.b32 	%r18, %r17, 23;
	mov.b32 	%f22, %r18;
	ex2.approx.ftz.f32 	%f23, %f21;
	mul.f32 	%f30, %f23, %f22;
$L__BB3_9:
	setp.lt.u32 	%p8, %r22, 2;
	st.shared.f32 	[%r2], %f30;
	bar.sync 	0;
	@%p8 bra 	$L__BB3_13;
$L__BB3_10:
	shr.u32 	%r7, %r22, 1;
	setp.ge.u32 	%p9, %r1, %r7;
	@%p9 bra 	$L__BB3_12;
	shl.b32 	%r19, %r7, 2;
	add.s32 	%r20, %r2, %r19;
	ld.shared.f32 	%f24, [%r20];
	ld.shared.f32 	%f25, [%r2];
	add.f32 	%f26, %f24, %f25;
	st.shared.f32 	[%r2], %f26;
$L__BB3_12:
	bar.sync 	0;
	setp.gt.u32 	%p10, %r22, 3;
	mov.u32 	%r22, %r7;
	@%p10 bra 	$L__BB3_10;
$L__BB3_13:
	setp.ge.s32 	%p11, %r1, %r8;
	@%p11 bra 	$L__BB3_15;
	ld.shared.f32 	%f27, [sdata];
	div.rn.f32 	%f28, %f30, %f27;
	st.global.f32 	[%rd1], %f28;
$L__BB3_15:
	ret;

}
	// .globl	_Z9addKernelPfPKfi
.visible .entry _Z9addKernelPfPKfi(
	.param .u64 .ptr .align 1 _Z9addKernelPfPKfi_param_0,
	.param .u64 .ptr .align 1 _Z9addKernelPfPKfi_param_1,
	.param .u32 _Z9addKernelPfPKfi_param_2
)
{
	.reg .pred 	%p<2>;
	.reg .b32 	%r<6>;
	.reg .b32 	%f<4>;
	.reg .b64 	%rd<8>;

	ld.param.u64 	%rd1, [_Z9addKernelPfPKfi_param_0];
	ld.param.u64 	%rd2, [_Z9addKernelPfPKfi_param_1];
	ld.param.u32 	%r2, [_Z9addKernelPfPKfi_param_2];
	mov.u32 	%r3, %ctaid.x;
	mov.u32 	%r4, %ntid.x;
	mov.u32 	%r5, %tid.x;
	mad.lo.s32 	%r1, %r3, %r4, %r5;
	setp.ge.s32 	%p1, %r1, %r2;
	@%p1 bra 	$L__BB4_2;
	cvta.to.global.u64 	%rd3, %rd2;
	cvta.to.global.u64 	%rd4, %rd1;
	mul.wide.s32 	%rd5, %r1, 4;
	add.s64 	%rd6, %rd3, %rd5;
	ld.global.f32 	%f1, [%rd6];
	add.s64 	%rd7, %rd4, %rd5;
	ld.global.f32 	%f2, [%rd7];
	add.f32 	%f3, %f1, %f2;
	st.global.f32 	[%rd7], %f3;
$L__BB4_2:
	ret;

}
	// .globl	_Z10reluKernelPfi
.visible .entry _Z10reluKernelPfi(
	.param .u64 .ptr .align 1 _Z10reluKernelPfi_param_0,
	.param .u32 _Z10reluKernelPfi_param_1
)
{
	.reg .pred 	%p<2>;
	.reg .b32 	%r<6>;
	.reg .b32 	%f<3>;
	.reg .b64 	%rd<5>;

	ld.param.u64 	%rd1, [_Z10reluKernelPfi_param_0];
	ld.param.u32 	%r2, [_Z10reluKernelPfi_param_1];
	mov.u32 	%r3, %ctaid.x;
	mov.u32 	%r4, %ntid.x;
	mov.u32 	%r5, %tid.x;
	mad.lo.s32 	%r1, %r3, %r4, %r5;
	setp.ge.s32 	%p1, %r1, %r2;
	@%p1 bra 	$L__BB5_2;
	cvta.to.global.u64 	%rd2, %rd1;
	mul.wide.s32 	%rd3, %r1, 4;
	add.s64 	%rd4, %rd2, %rd3;
	ld.global.f32 	%f1, [%rd4];
	max.f32 	%f2, %f1, 0f00000000;
	st.global.f32 	[%rd4], %f2;
$L__BB5_2:
	ret;

}
	// .globl	_Z24optimizedLayerNormKernelPKfPfi
.visible .entry _Z24optimizedLayerNormKernelPKfPfi(
	.param .u64 .ptr .align 1 _Z24optimizedLayerNormKernelPKfPfi_param_0,
	.param .u64 .ptr .align 1 _Z24optimizedLayerNormKernelPKfPfi_param_1,
	.param .u32 _Z24optimizedLayerNormKernelPKfPfi_param_2
)
{
	.reg .pred 	%p<15>;
	.reg .b32 	%r<23>;
	.reg .b32 	%f<28>;
	.reg .b64 	%rd<9>;

	ld.param.u64 	%rd3, [_Z24optimizedLayerNormKernelPKfPfi_param_0];
	ld.param.u64 	%rd2, [_Z24optimizedLayerNormKernelPKfPfi_param_1];
	ld.param.u32 	%r9, [_Z24optimizedLayerNormKernelPKfPfi_param_2];
	cvta.to.global.u64 	%rd4, %rd3;
	mov.u32 	%r10, %ctaid.x;
	mov.u32 	%r1, %tid.x;
	setp.ge.s32 	%p1, %r1, %r9;
	mad.lo.s32 	%r2, %r9, %r10, %r1;
	mul.wide.u32 	%rd5, %r2, 4;
	add.s64 	%rd1, %rd4, %rd5;
	mov.f32 	%f26, 0f00000000;
	@%p1 bra 	$L__BB6_2;
	ld.global.f32 	%f26, [%rd1];
$L__BB6_2:
	shl.b32 	%r11, %r1, 2;
	mov.u32 	%r12, sdata;
	add.s32 	%r3, %r12, %r11;
	st.shared.f32 	[%r3], %f26;
	bar.sync 	0;
	mov.u32 	%r22, %ntid.x;
	setp.lt.u32 	%p2, %r22, 2;
	@%p2 bra 	$L__BB6_7;
	mov.u32 	%r21, %r22;
$L__BB6_4:
	shr.u32 	%r6, %r21, 1;
	setp.ge.u32 	%p3, %r1, %r6;
	add.s32 	%r14, %r6, %r1;
	setp.ge.s32 	%p4, %r14, %r9;
	or.pred  	%p5, %p3, %p4;
	@%p5 bra 	$L__BB6_6;
	shl.b32 	%r15, %r6, 2;
	add.s32 	%r16, %r3, %r15;
	ld.shared.f32 	%f8, [%r16];
	ld.shared.f32 	%f9, [%r3];
	add.f32 	%f10, %f8, %f9;
	st.shared.f32 	[%r3], %f10;
$L__BB6_6:
	bar.sync 	0;
	setp.gt.u32 	%p6, %r21, 3;
	mov.u32 	%r21, %r6;
	@%p6 bra 	$L__BB6_4;
$L__BB6_7:
	setp.ge.s32 	%p7, %r1, %r9;
	ld.shared.f32 	%f12, [sdata];
	cvt.rn.f32.s32 	%f3, %r9;
	div.rn.f32 	%f4, %f12, %f3;
	bar.sync 	0;
	mov.f32 	%f27, 0f00000000;
	@%p7 bra 	$L__BB6_9;
	ld.global.f32 	%f13, [%rd1];
	sub.f32 	%f27, %f13, %f4;
$L__BB6_9:
	setp.lt.u32 	%p8, %r22, 2;
	setp.lt.s32 	%p9, %r1, %r9;
	mul.f32 	%f14, %f27, %f27;
	selp.f32 	%f15, %f14, 0f00000000, %p9;
	st.shared.f32 	[%r3], %f15;
	bar.sync 	0;
	@%p8 bra 	$L__BB6_13;
$L__BB6_10:
	shr.u32 	%r8, %r22, 1;
	setp.ge.u32 	%p10, %r1, %r8;
	add.s32 	%r18, %r8, %r1;
	setp.ge.s32 	%p11, %r18, %r9;
	or.pred  	%p12, %p10, %p11;
	@%p12 bra 	$L__BB6_12;
	shl.b32 	%r19, %r8, 2;
	add.s32 	%r20, %r3, %r19;
	ld.shared.f32 	%f16, [%r20];
	ld.shared.f32 	%f17, [%r3];
	add.f32 	%f18, %f16, %f17;
	st.shared.f32 	[%r3], %f18;
$L__BB6_12:
	bar.sync 	0;
	setp.gt.u32 	%p13, %r22, 3;
	mov.u32 	%r22, %r8;
	@%p13 bra 	$L__BB6_10;
$L__BB6_13:
	setp.ge.s32 	%p14, %r1, %r9;
	@%p14 bra 	$L__BB6_15;
	ld.shared.f32 	%f19, [sdata];
	div.rn.f32 	%f20, %f19, %f3;
	add.f32 	%f21, %f20, 0f3727C5AC;
	rsqrt.approx.f32 	%f22, %f21;
	ld.global.f32 	%f23, [%rd1];
	sub.f32 	%f24, %f23, %f4;
	mul.f32 	%f25, %f22, %f24;
	cvta.to.global.u64 	%rd6, %rd2;
	add.s64 	%rd8, %rd6, %rd5;
	st.global.f32 	[%rd8], %f25;
$L__BB6_15:
	ret;

}


// ===== COMPILED SASS (sm_100) =====

	.target	sm_100

	.elftype	@"ET_EXEC"


//--------------------- .note.nv.tkinfo           --------------------------
	.section	.note.nv.tkinfo,"",@"SHT_NOTE"
	.sectionflags	@"SHF_NOTE_NV_TKINFO"
	.tkinfo
        /*0018*/ 	.word	0x00000002
        /*0030*/ 	.string	""
        /*0030*/ 	.string	"ptxas"
        /*0030*/ 	.string	"Cuda compilation tools, release 13.0, V13.0.88"
        /*0030*/ 	.string	"Build cuda_13.0.r13.0/compiler.36424714_0"
        /*0030*/ 	.string	"-arch sm_100 -m 64 "



//--------------------- .note.nv.cuinfo           --------------------------
	.section	.note.nv.cuinfo,"",@"SHT_NOTE"
	.sectionflags	@"SHF_NOTE_NV_CUINFO"
        /*0018*/ 	.short	0x0002
        /*001a*/ 	.short	0x0064
        /*001c*/ 	.short	0x0082
	.zero		2


//--------------------- .nv.info                  --------------------------
	.section	.nv.info,"",@"SHT_CUDA_INFO"
	.align	4


	//----- nvinfo : EIATTR_REGCOUNT
	.align		4
        /*0000*/ 	.byte	0x04, 0x2f
        /*0002*/ 	.short	(.L_1 - .L_0)
	.align		4
.L_0:
        /*0004*/ 	.word	index@(_Z17tiledMatMulKernelPKfS0_Pfiiii)
        /*0008*/ 	.word	0x00000020


	//----- nvinfo : EIATTR_FRAME_SIZE
	.align		4
.L_1:
        /*000c*/ 	.byte	0x04, 0x11
        /*000e*/ 	.short	(.L_3 - .L_2)
	.align		4
.L_2:
        /*0010*/ 	.word	index@(_Z17tiledMatMulKernelPKfS0_Pfiiii)
        /*0014*/ 	.word	0x00000000


	//----- nvinfo : EIATTR_REGCOUNT
	.align		4
.L_3:
        /*0018*/ 	.byte	0x04, 0x2f
        /*001a*/ 	.short	(.L_5 - .L_4)
	.align		4
.L_4:
        /*001c*/ 	.word	index@(_Z22matMulKernelTransposedPKfS0_Pfiii)
        /*0020*/ 	.word	0x0000001f


	//----- nvinfo : EIATTR_FRAME_SIZE
	.align		4
.L_5:
        /*0024*/ 	.byte	0x04, 0x11
        /*0026*/ 	.short	(.L_7 - .L_6)
	.align		4
.L_6:
        /*0028*/ 	.word	index@(_Z22matMulKernelTransposedPKfS0_Pfiii)
        /*002c*/ 	.word	0x00000000


	//----- nvinfo : EIATTR_REGCOUNT
	.align		4
.L_7:
        /*0030*/ 	.byte	0x04, 0x2f
        /*0032*/ 	.short	(.L_9 - .L_8)
	.align		4
.L_8:
        /*0034*/ 	.word	index@(_Z11scaleKernelPfif)
        /*0038*/ 	.word	0x00000008


	//----- nvinfo : EIATTR_FRAME_SIZE
	.align		4
.L_9:
        /*003c*/ 	.byte	0x04, 0x11
        /*003e*/ 	.short	(.L_11 - .L_10)
	.align		4
.L_10:
        /*0040*/ 	.word	index@(_Z11scaleKernelPfif)
        /*0044*/ 	.word	0x00000000


	//----- nvinfo : EIATTR_REGCOUNT
	.align		4
.L_11:
        /*0048*/ 	.byte	0x04, 0x2f
        /*004a*/ 	.short	(.L_13 - .L_12)
	.align		4
.L_12:
        /*004c*/ 	.word	index@(_Z22optimizedSoftmaxKernelPfii)
        /*0050*/ 	.word	0x00000010


	//----- nvinfo : EIATTR_FRAME_SIZE
	.align		4
.L_13:
        /*0054*/ 	.byte	0x04, 0x11
        /*0056*/ 	.short	(.L_15 - .L_14)
	.align		4
.L_14:
        /*0058*/ 	.word	index@($__internal_1_$__cuda_sm3x_div_rn_noftz_f32_slowpath)
        /*005c*/ 	.word	0x00000000


	//----- nvinfo : EIATTR_FRAME_SIZE
	.align		4
.L_15:
        /*0060*/ 	.byte	0x04, 0x11
        /*0062*/ 	.short	(.L_17 - .L_16)
	.align		4
.L_16:
        /*0064*/ 	.word	index@(_Z22optimizedSoftmaxKernelPfii)
        /*0068*/ 	.word	0x00000000


	//----- nvinfo : EIATTR_REGCOUNT
	.align		4
.L_17:
        /*006c*/ 	.byte	0x04, 0x2f
        /*006e*/ 	.short	(.L_19 - .L_18)
	.align		4
.L_18:
        /*0070*/ 	.word	index@(_Z9addKernelPfPKfi)
        /*0074*/ 	.word	0x0000000a


	//----- nvinfo : EIATTR_FRAME_SIZE
	.align		4
.L_19:
        /*0078*/ 	.byte	0x04, 0x11
        /*007a*/ 	.short	(.L_21 - .L_20)
	.align		4
.L_20:
        /*007c*/ 	.word	index@(_Z9addKernelPfPKfi)
        /*0080*/ 	.word	0x00000000


	//----- nvinfo : EIATTR_REGCOUNT
	.align		4
.L_21:
        /*0084*/ 	.byte	0x04, 0x2f
        /*0086*/ 	.short	(.L_23 - .L_22)
	.align		4
.L_22:
        /*0088*/ 	.word	index@(_Z10reluKernelPfi)
        /*008c*/ 	.word	0x00000008


	//----- nvinfo : EIATTR_FRAME_SIZE
	.align		4
.L_23:
        /*0090*/ 	.byte	0x04, 0x11
        /*0092*/ 	.short	(.L_25 - .L_24)
	.align		4
.L_24:
        /*0094*/ 	.word	index@(_Z10reluKernelPfi)
        /*0098*/ 	.word	0x00000000


	//----- nvinfo : EIATTR_REGCOUNT
	.align		4
.L_25:
        /*009c*/ 	.byte	0x04, 0x2f
        /*009e*/ 	.short	(.L_27 - .L_26)
	.align		4
.L_26:
        /*00a0*/ 	.word	index@(_Z24optimizedLayerNormKernelPKfPfi)
        /*00a4*/ 	.word	0x00000015


	//----- nvinfo : EIATTR_FRAME_SIZE
	.align		4
.L_27:
        /*00a8*/ 	.byte	0x04, 0x11
        /*00aa*/ 	.short	(.L_29 - .L_28)
	.align		4
.L_28:
        /*00ac*/ 	.word	index@($__internal_0_$__cuda_sm3x_div_rn_noftz_f32_slowpath)
        /*00b0*/ 	.word	0x00000000


	//----- nvinfo : EIATTR_FRAME_SIZE
	.align		4
.L_29:
        /*00b4*/ 	.byte	0x04, 0x11
        /*00b6*/ 	.short	(.L_31 - .L_30)
	.align		4
.L_30:
        /*00b8*/ 	.word	index@(_Z24optimizedLayerNormKernelPKfPfi)
        /*00bc*/ 	.word	0x00000000


	//----- nvinfo : EIATTR_MIN_STACK_SIZE
	.align		4
.L_31:
        /*00c0*/ 	.byte	0x04, 0x12
        /*00c2*/ 	.short	(.L_33 - .L_32)
	.align		4
.L_32:
        /*00c4*/ 	.word	index@(_Z24optimizedLayerNormKernelPKfPfi)
        /*00c8*/ 	.word	0x00000000


	//----- nvinfo : EIATTR_MIN_STACK_SIZE
	.align		4
.L_33:
        /*00cc*/ 	.byte	0x04, 0x12
        /*00ce*/ 	.short	(.L_35 - .L_34)
	.align		4
.L_34:
        /*00d0*/ 	.word	index@(_Z10reluKernelPfi)
        /*00d4*/ 	.word	0x00000000


	//----- nvinfo : EIATTR_MIN_STACK_SIZE
	.align		4
.L_35:
        /*00d8*/ 	.byte	0x04, 0x12
        /*00da*/ 	.short	(.L_37 - .L_36)
	.align		4
.L_36:
        /*00dc*/ 	.word	index@(_Z9addKernelPfPKfi)
        /*00e0*/ 	.word	0x00000000


	//----- nvinfo : EIATTR_MIN_STACK_SIZE
	.align		4
.L_37:
        /*00e4*/ 	.byte	0x04, 0x12
        /*00e6*/ 	.short	(.L_39 - .L_38)
	.align		4
.L_38:
        /*00e8*/ 	.word	index@(_Z22optimizedSoftmaxKernelPfii)
        /*00ec*/ 	.word	0x00000000


	//----- nvinfo : EIATTR_MIN_STACK_SIZE
	.align		4
.L_39:
        /*00f0*/ 	.byte	0x04, 0x12
        /*00f2*/ 	.short	(.L_41 - .L_40)
	.align		4
.L_40:
        /*00f4*/ 	.word	index@(_Z11scaleKernelPfif)
        /*00f8*/ 	.word	0x00000000


	//----- nvinfo : EIATTR_MIN_STACK_SIZE
	.align		4
.L_41:
        /*00fc*/ 	.byte	0x04, 0x12
        /*00fe*/ 	.short	(.L_43 - .L_42)
	.align		4
.L_42:
        /*0100*/ 	.word	index@(_Z22matMulKernelTransposedPKfS0_Pfiii)
        /*0104*/ 	.word	0x00000000


	//----- nvinfo : EIATTR_MIN_STACK_SIZE
	.align		4
.L_43:
        /*0108*/ 	.byte	0x04, 0x12
        /*010a*/ 	.short	(.L_45 - .L_44)
	.align		4
.L_44:
        /*010c*/ 	.word	index@(_Z17tiledMatMulKernelPKfS0_Pfiiii)
        /*0110*/ 	.word	0x00000000
.L_45:


//--------------------- .nv.compat                --------------------------
	.section	.nv.compat,"",@"SHT_CUDA_COMPAT_INFO"
	.align	4
        /*0000*/ 	.byte	0x02, 0x09, 0x00, 0x00, 0x02, 0x02, 0x01, 0x00, 0x02, 0x05, 0x05, 0x00, 0x03, 0x07, 0x01, 0x01
        /*0010*/ 	.byte	0x02, 0x03, 0x00, 0x00, 0x02, 0x06, 0x01, 0x00, 0x04, 0x0b, 0x08, 0x00, 0x01, 0x00, 0x00, 0x00
        /*0020*/ 	.byte	0x00, 0x00, 0x00, 0x00


//--------------------- .nv.info._Z24optimizedLayerNormKernelPKfPfi --------------------------
	.section	.nv.info._Z24optimizedLayerNormKernelPKfPfi,"",@"SHT_CUDA_INFO"
	.sectionflags	@""
	.align	4


	//----- nvinfo : EIATTR_CUDA_API_VERSION
	.align		4
        /*0000*/ 	.byte	0x04, 0x37
        /*0002*/ 	.short	(.L_47 - .L_46)
.L_46:
        /*0004*/ 	.word	0x00000082


	//----- nvinfo : EIATTR_KPARAM_INFO
	.align		4
.L_47:
        /*0008*/ 	.byte	0x04, 0x17
        /*000a*/ 	.short	(.L_49 - .L_48)
.L_48:
        /*000c*/ 	.word	0x00000000
        /*0010*/ 	.short	0x0002
        /*0012*/ 	.short	0x0010
        /*0014*/ 	.byte	0x00, 0xf0, 0x11, 0x00


	//----- nvinfo : EIATTR_KPARAM_INFO
	.align		4
.L_49:
        /*0018*/ 	.byte	0x04, 0x17
        /*001a*/ 	.short	(.L_51 - .L_50)
.L_50:
        /*001c*/ 	.word	0x00000000
        /*0020*/ 	.short	0x0001
        /*0022*/ 	.short	0x0008
        /*0024*/ 	.byte	0x00, 0xf5, 0x21, 0x00


	//----- nvinfo : EIATTR_KPARAM_INFO
	.align		4
.L_51:
        /*0028*/ 	.byte	0x04, 0x17
        /*002a*/ 	.short	(.L_53 - .L_52)
.L_52:
        /*002c*/ 	.word	0x00000000
        /*0030*/ 	.short	0x0000
        /*0032*/ 	.short	0x0000
        /*0034*/ 	.byte	0x00, 0xf5, 0x21, 0x00


	//----- nvinfo : EIATTR_SPARSE_MMA_MASK
	.align		4
.L_53:
        /*0038*/ 	.byte	0x03, 0x50
        /*003a*/ 	.short	0x0000


	//----- nvinfo : EIATTR_MAXREG_COUNT
	.align		4
        /*003c*/ 	.byte	0x03, 0x1b
        /*003e*/ 	.short	0x00ff


	//----- nvinfo : EIATTR_NUM_BARRIERS
	.align		4
        /*0040*/ 	.byte	0x02, 0x4c
        /*0042*/ 	.byte	0x01
	.zero		1


	//----- nvinfo : EIATTR_MERCURY_ISA_VERSION
	.align		4
        /*0044*/ 	.byte	0x03, 0x5f
        /*0046*/ 	.short	0x0101


	//----- nvinfo : EIATTR_VRC_CTA_INIT_COUNT
	.align		4
        /*0048*/ 	.byte	0x02, 0x4a
	.zero		1
	.zero		1


	//----- nvinfo : EIATTR_EXIT_INSTR_OFFSETS
	.align		4
        /*004c*/ 	.byte	0x04, 0x1c
        /*004e*/ 	.short	(.L_55 - .L_54)


	//   ....[0]....
.L_54:
        /*0050*/ 	.word	0x00000520


	//   ....[1]....
        /*0054*/ 	.word	0x000006d0


	//----- nvinfo : EIATTR_CRS_STACK_SIZE
	.align		4
.L_55:
        /*0058*/ 	.byte	0x04, 0x1e
        /*005a*/ 	.short	(.L_57 - .L_56)
.L_56:
        /*005c*/ 	.word	0x00000000


	//----- nvinfo : EIATTR_CBANK_PARAM_SIZE
	.align		4
.L_57:
        /*0060*/ 	.byte	0x03, 0x19
        /*0062*/ 	.short	0x0014


	//----- nvinfo : EIATTR_PARAM_CBANK
	.align		4
        /*0064*/ 	.byte	0x04, 0x0a
        /*0066*/ 	.short	(.L_59 - .L_58)
	.align		4
.L_58:
        /*0068*/ 	.word	index@(.nv.constant0._Z24optimizedLayerNormKernelPKfPfi)
        /*006c*/ 	.short	0x0380
        /*006e*/ 	.short	0x0014


	//----- nvinfo : EIATTR_SW_WAR
	.align		4
.L_59:
        /*0070*/ 	.byte	0x04, 0x36
        /*0072*/ 	.short	(.L_61 - .L_60)
.L_60:
        /*0074*/ 	.word	0x00000008
.L_61:


//--------------------- .nv.info._Z10reluKernelPfi --------------------------
	.section	.nv.info._Z10reluKernelPfi,"",@"SHT_CUDA_INFO"
	.sectionflags	@""
	.align	4


	//----- nvinfo : EIATTR_CUDA_API_VERSION
	.align		4
        /*0000*/ 	.byte	0x04, 0x37
        /*0002*/ 	.short	(.L_63 - .L_62)
.L_62:
        /*0004*/ 	.word	0x00000082


	//----- nvinfo : EIATTR_KPARAM_INFO
	.align		4
.L_63:
        /*0008*/ 	.byte	0x04, 0x17
        /*000a*/ 	.short	(.L_65 - .L_64)
.L_64:
        /*000c*/ 	.word	0x00000000
        /*0010*/ 	.short	0x0001
        /*0012*/ 	.short	0x0008
        /*0014*/ 	.byte	0x00, 0xf0, 0x11, 0x00


	//----- nvinfo : EIATTR_KPARAM_INFO
	.align		4
.L_65:
        /*0018*/ 	.byte	0x04, 0x17
        /*001a*/ 	.short	(.L_67 - .L_66)
.L_66:
        /*001c*/ 	.word	0x00000000
        /*0020*/ 	.short	0x0000
        /*0022*/ 	.short	0x0000
        /*0024*/ 	.byte	0x00, 0xf5, 0x21, 0x00


	//----- nvinfo : EIATTR_SPARSE_MMA_MASK
	.align		4
.L_67:
        /*0028*/ 	.byte	0x03, 0x50
        /*002a*/ 	.short	0x0000


	//----- nvinfo : EIATTR_MAXREG_COUNT
	.align		4
        /*002c*/ 	.byte	0x03, 0x1b
        /*002e*/ 	.short	0x00ff


	//----- nvinfo : EIATTR_MERCURY_ISA_VERSION
	.align		4
        /*0030*/ 	.byte	0x03, 0x5f
        /*0032*/ 	.short	0x0101


	//----- nvinfo : EIATTR_VRC_CTA_INIT_COUNT
	.align		4
        /*0034*/ 	.byte	0x02, 0x4a
	.zero		1
	.zero		1


	//----- nvinfo : EIATTR_EXIT_INSTR_OFFSETS
	.align		4
        /*0038*/ 	.byte	0x04, 0x1c
        /*003a*/ 	.short	(.L_69 - .L_68)


	//   ....[0]....
.L_68:
        /*003c*/ 	.word	0x00000070


	//   ....[1]....
        /*0040*/ 	.word	0x000000e0


	//----- nvinfo : EIATTR_CBANK_PARAM_SIZE
	.align		4
.L_69:
        /*0044*/ 	.byte	0x03, 0x19
        /*0046*/ 	.short	0x000c


	//----- nvinfo : EIATTR_PARAM_CBANK
	.align		4
        /*0048*/ 	.byte	0x04, 0x0a
        /*004a*/ 	.short	(.L_71 - .L_70)
	.align		4
.L_70:
        /*004c*/ 	.word	index@(.nv.constant0._Z10reluKernelPfi)
        /*0050*/ 	.short	0x0380
        /*0052*/ 	.short	0x000c


	//----- nvinfo : EIATTR_SW_WAR
	.align		4
.L_71:
        /*0054*/ 	.byte	0x04, 0x36
        /*0056*/ 	.short	(.L_73 - .L_72)
.L_72:
        /*0058*/ 	.word	0x00000008
.L_73:


//--------------------- .nv.info._Z9addKernelPfPKfi --------------------------
	.section	.nv.info._Z9addKernelPfPKfi,"",@"SHT_CUDA_INFO"
	.sectionflags	@""
	.align	4


	//----- nvinfo : EIATTR_CUDA_API_VERSION
	.align		4
        /*0000*/ 	.byte	0x04, 0x37
        /*0002*/ 	.short	(.L_75 - .L_74)
.L_74:
        /*0004*/ 	.word	0x00000082


	//----- nvinfo : EIATTR_KPARAM_INFO
	.align		4
.L_75:
        /*0008*/ 	.byte	0x04, 0x17
        /*000a*/ 	.short	(.L_77 - .L_76)
.L_76:
        /*000c*/ 	.word	0x00000000
        /*0010*/ 	.short	0x0002
        /*0012*/ 	.short	0x0010
        /*0014*/ 	.byte	0x00, 0xf0, 0x11, 0x00


	//----- nvinfo : EIATTR_KPARAM_INFO
	.align		4
.L_77:
        /*0018*/ 	.byte	0x04, 0x17
        /*001a*/ 	.short	(.L_79 - .L_78)
.L_78:
        /*001c*/ 	.word	0x00000000
        /*0020*/ 	.short	0x0001
        /*0022*/ 	.short	0x0008
        /*0024*/ 	.byte	0x00, 0xf5, 0x21, 0x00


	//----- nvinfo : EIATTR_KPARAM_INFO
	.align		4
.L_79:
        /*0028*/ 	.byte	0x04, 0x17
        /*002a*/ 	.short	(.L_81 - .L_80)
.L_80:
        /*002c*/ 	.word	0x00000000
        /*0030*/ 	.short	0x0000
        /*0032*/ 	.short	0x0000
        /*0034*/ 	.byte	0x00, 0xf5, 0x21, 0x00


	//----- nvinfo : EIATTR_SPARSE_MMA_MASK
	.align		4
.L_81:
        /*0038*/ 	.byte	0x03, 0x50
        /*003a*/ 	.short	0x0000


	//----- nvinfo : EIATTR_MAXREG_COUNT
	.align		4
        /*003c*/ 	.byte	0x03, 0x1b
        /*003e*/ 	.short	0x00ff


	//----- nvinfo : EIATTR_MERCURY_ISA_VERSION
	.align		4
        /*0040*/ 	.byte	0x03, 0x5f
        /*0042*/ 	.short	0x0101


	//----- nvinfo : EIATTR_VRC_CTA_INIT_COUNT
	.align		4
        /*0044*/ 	.byte	0x02, 0x4a
	.zero		1
	.zero		1


	//----- nvinfo : EIATTR_EXIT_INSTR_OFFSETS
	.align		4
        /*0048*/ 	.byte	0x04, 0x1c
        /*004a*/ 	.short	(.L_83 - .L_82)


	//   ....[0]....
.L_82:
        /*004c*/ 	.word	0x00000070


	//   ....[1]....
        /*0050*/ 	.word	0x00000110


	//----- nvinfo : EIATTR_CBANK_PARAM_SIZE
	.align		4
.L_83:
        /*0054*/ 	.byte	0x03, 0x19
        /*0056*/ 	.short	0x0014


	//----- nvinfo : EIATTR_PARAM_CBANK
	.align		4
        /*0058*/ 	.byte	0x04, 0x0a
        /*005a*/ 	.short	(.L_85 - .L_84)
	.align		4
.L_84:
        /*005c*/ 	.word	index@(.nv.constant0._Z9addKernelPfPKfi)
        /*0060*/ 	.short	0x0380
        /*0062*/ 	.short	0x0014


	//----- nvinfo : EIATTR_SW_WAR
	.align		4
.L_85:
        /*0064*/ 	.byte	0x04, 0x36
        /*0066*/ 	.short	(.L_87 - .L_86)
.L_86:
        /*0068*/ 	.word	0x00000008
.L_87:


//--------------------- .nv.info._Z22optimizedSoftmaxKernelPfii --------------------------
	.section	.nv.info._Z22optimizedSoftmaxKernelPfii,"",@"SHT_CUDA_INFO"
	.sectionflags	@""
	.align	4


	//----- nvinfo : EIATTR_CUDA_API_VERSION
	.align		4
        /*0000*/ 	.byte	0x04, 0x37
        /*0002*/ 	.short	(.L_89 - .L_88)
.L_88:
        /*0004*/ 	.word	0x00000082


	//----- nvinfo : EIATTR_KPARAM_INFO
	.align		4
.L_89:
        /*0008*/ 	.byte	0x04, 0x17
        /*000a*/ 	.short	(.L_91 - .L_90)
.L_90:
        /*000c*/ 	.word	0x00000000
        /*0010*/ 	.short	0x0002
        /*0012*/ 	.short	0x000c
        /*0014*/ 	.byte	0x00, 0xf0, 0x11, 0x00


	//----- nvinfo : EIATTR_KPARAM_INFO
	.align		4
.L_91:
        /*0018*/ 	.byte	0x04, 0x17
        /*001a*/ 	.short	(.L_93 - .L_92)
.L_92:
        /*001c*/ 	.word	0x00000000
        /*0020*/ 	.short	0x0001
        /*0022*/ 	.short	0x0008
        /*0024*/ 	.byte	0x00, 0xf0, 0x11, 0x00


	//----- nvinfo : EIATTR_KPARAM_INFO
	.align		4
.L_93:
        /*0028*/ 	.byte	0x04, 0x17
        /*002a*/ 	.short	(.L_95 - .L_94)
.L_94:
        /*002c*/ 	.word	0x00000000
        /*0030*/ 	.short	0x0000
        /*0032*/ 	.short	0x0000
        /*0034*/ 	.byte	0x00, 0xf5, 0x21, 0x00


	//----- nvinfo : EIATTR_SPARSE_MMA_MASK
	.align		4
.L_95:
        /*0038*/ 	.byte	0x03, 0x50
        /*003a*/ 	.short	0x0000


	//----- nvinfo : EIATTR_MAXREG_COUNT
	.align		4
        /*003c*/ 	.byte	0x03, 0x1b
        /*003e*/ 	.short	0x00ff


	//----- nvinfo : EIATTR_NUM_BARRIERS
	.align		4
        /*0040*/ 	.byte	0x02, 0x4c
        /*0042*/ 	.byte	0x01
	.zero		1


	//----- nvinfo : EIATTR_MERCURY_ISA_VERSION
	.align		4
        /*0044*/ 	.byte	0x03, 0x5f
        /*0046*/ 	.short	0x0101


	//----- nvinfo : EIATTR_VRC_CTA_INIT_COUNT
	.align		4
        /*0048*/ 	.byte	0x02, 0x4a
	.zero		1
	.zero		1


	//----- nvinfo : EIATTR_EXIT_INSTR_OFFSETS
	.align		4
        /*004c*/ 	.byte	0x04, 0x1c
        /*004e*/ 	.short	(.L_97 - .L_96)


	//   ....[0]....
.L_96:
        /*0050*/ 	.word	0x000004c0


	//   ....[1]....
        /*0054*/ 	.word	0x00000600


	//----- nvinfo : EIATTR_CRS_STACK_SIZE
	.align		4
.L_97:
        /*0058*/ 	.byte	0x04, 0x1e
        /*005a*/ 	.short	(.L_99 - .L_98)
.L_98:
        /*005c*/ 	.word	0x00000000


	//----- nvinfo : EIATTR_CBANK_PARAM_SIZE
	.align		4
.L_99:
        /*0060*/ 	.byte	0x03, 0x19
        /*0062*/ 	.short	0x0010


	//----- nvinfo : EIATTR_PARAM_CBANK
	.align		4
        /*0064*/ 	.byte	0x04, 0x0a
        /*0066*/ 	.short	(.L_101 - .L_100)
	.align		4
.L_100:
        /*0068*/ 	.word	index@(.nv.constant0._Z22optimizedSoftmaxKernelPfii)
        /*006c*/ 	.short	0x0380
        /*006e*/ 	.short	0x0010


	//----- nvinfo : EIATTR_SW_WAR
	.align		4
.L_101:
        /*0070*/ 	.byte	0x04, 0x36
        /*0072*/ 	.short	(.L_103 - .L_102)
.L_102:
        /*0074*/ 	.word	0x00000008
.L_103:


//--------------------- .nv.info._Z11scaleKernelPfif --------------------------
	.section	.nv.info._Z11scaleKernelPfif,"",@"SHT_CUDA_INFO"
	.sectionflags	@""
	.align	4


	//----- nvinfo : EIATTR_CUDA_API_VERSION
	.align		4
        /*0000*/ 	.byte	0x04, 0x37
        /*0002*/ 	.short	(.L_105 - .L_104)
.L_104:
        /*0004*/ 	.word	0x00000082


	//----- nvinfo : EIATTR_KPARAM_INFO
	.align		4
.L_105:
        /*0008*/ 	.byte	0x04, 0x17
        /*000a*/ 	.short	(.L_107 - .L_106)
.L_106:
        /*000c*/ 	.word	0x00000000
        /*0010*/ 	.short	0x0002
        /*0012*/ 	.short	0x000c
        /*0014*/ 	.byte	0x00, 0xf0, 0x11, 0x00


	//----- nvinfo : EIATTR_KPARAM_INFO
	.align		4
.L_107:
        /*0018*/ 	.byte	0x04, 0x17
        /*001a*/ 	.short	(.L_109 - .L_108)
.L_108:
        /*001c*/ 	.word	0x00000000
        /*0020*/ 	.short	0x0001
        /*0022*/ 	.short	0x0008
        /*0024*/ 	.byte	0x00, 0xf0, 0x11, 0x00


	//----- nvinfo : EIATTR_KPARAM_INFO
	.align		4
.L_109:
        /*0028*/ 	.byte	0x04, 0x17
        /*002a*/ 	.short	(.L_111 - .L_110)
.L_110:
        /*002c*/ 	.word	0x00000000
        /*0030*/ 	.short	0x0000
        /*0032*/ 	.short	0x0000
        /*0034*/ 	.byte	0x00, 0xf5, 0x21, 0x00


	//----- nvinfo : EIATTR_SPARSE_MMA_MASK
	.align		4
.L_111:
        /*0038*/ 	.byte	0x03, 0x50
        /*003a*/ 	.short	0x0000


	//----- nvinfo : EIATTR_MAXREG_COUNT
	.align		4
        /*003c*/ 	.byte	0x03, 0x1b
        /*003e*/ 	.short	0x00ff


	//----- nvinfo : EIATTR_MERCURY_ISA_VERSION
	.align		4
        /*0040*/ 	.byte	0x03, 0x5f
        /*0042*/ 	.short	0x0101


	//----- nvinfo : EIATTR_VRC_CTA_INIT_COUNT
	.align		4
        /*0044*/ 	.byte	0x02, 0x4a
	.zero		1
	.zero		1


	//----- nvinfo : EIATTR_EXIT_INSTR_OFFSETS
	.align		4
        /*0048*/ 	.byte	0x04, 0x1c
        /*004a*/ 	.short	(.L_113 - .L_112)


	//   ....[0]....
.L_112:
        /*004c*/ 	.word	0x00000070


	//   ....[1]....
        /*0050*/ 	.word	0x000000f0


	//----- nvinfo : EIATTR_CBANK_PARAM_SIZE
	.align		4
.L_113:
        /*0054*/ 	.byte	0x03, 0x19
        /*0056*/ 	.short	0x0010


	//----- nvinfo : EIATTR_PARAM_CBANK
	.align		4
        /*0058*/ 	.byte	0x04, 0x0a
        /*005a*/ 	.short	(.L_115 - .L_114)
	.align		4
.L_114:
        /*005c*/ 	.word	index@(.nv.constant0._Z11scaleKernelPfif)
        /*0060*/ 	.short	0x0380
        /*0062*/ 	.short	0x0010


	//----- nvinfo : EIATTR_SW_WAR
	.align		4
.L_115:
        /*0064*/ 	.byte	0x04, 0x36
        /*0066*/ 	.short	(.L_117 - .L_116)
.L_116:
        /*0068*/ 	.word	0x00000008
.L_117:


//--------------------- .nv.info._Z22matMulKernelTransposedPKfS0_Pfiii --------------------------
	.section	.nv.info._Z22matMulKernelTransposedPKfS0_Pfiii,"",@"SHT_CUDA_INFO"
	.sectionflags	@""
	.align	4


	//----- nvinfo : EIATTR_CUDA_API_VERSION
	.align		4
        /*0000*/ 	.byte	0x04, 0x37
        /*0002*/ 	.short	(.L_119 - .L_118)
.L_118:
        /*0004*/ 	.word	0x00000082


	//----- nvinfo : EIATTR_KPARAM_INFO
	.align		4
.L_119:
        /*0008*/ 	.byte	0x04, 0x17
        /*000a*/ 	.short	(.L_121 - .L_120)
.L_120:
        /*000c*/ 	.word	0x00000000
        /*0010*/ 	.short	0x0005
        /*0012*/ 	.short	0x0020
        /*0014*/ 	.byte	0x00, 0xf0, 0x11, 0x00


	//----- nvinfo : EIATTR_KPARAM_INFO
	.align		4
.L_121:
        /*0018*/ 	.byte	0x04, 0x17
        /*001a*/ 	.short	(.L_123 - .L_122)
.L_122:
        /*001c*/ 	.word	0x00000000
        /*0020*/ 	.short	0x0004
        /*0022*/ 	.short	0x001c
        /*0024*/ 	.byte	0x00, 0xf0, 0x11, 0x00


	//----- nvinfo : EIATTR_KPARAM_INFO
	.align		4
.L_123:
        /*0028*/ 	.byte	0x04, 0x17
        /*002a*/ 	.short	(.L_125 - .L_124)
.L_124:
        /*002c*/ 	.word	0x00000000
        /*0030*/ 	.short	0x0003
        /*0032*/ 	.short	0x0018
        /*0034*/ 	.byte	0x00, 0xf0, 0x11, 0x00


	//----- nvinfo : EIATTR_KPARAM_INFO
	.align		4
.L_125:
        /*0038*/ 	.byte	0x04, 0x17
        /*003a*/ 	.short	(.L_127 - .L_126)
.L_126:
        /*003c*/ 	.word	0x00000000
        /*0040*/ 	.short	0x0002
        /*0042*/ 	.short	0x0010
        /*0044*/ 	.byte	0x00, 0xf5, 0x21, 0x00


	//----- nvinfo : EIATTR_KPARAM_INFO
	.align		4
.L_127:
        /*0048*/ 	.byte	0x04, 0x17
        /*004a*/ 	.short	(.L_129 - .L_128)
.L_128:
        /*004c*/ 	.word	0x00000000
        /*0050*/ 	.short	0x0001
        /*0052*/ 	.short	0x0008
        /*0054*/ 	.byte	0x00, 0xf5, 0x21, 0x00


	//----- nvinfo : EIATTR_KPARAM_INFO
	.align		4
.L_129:
        /*0058*/ 	.byte	0x04, 0x17
        /*005a*/ 	.short	(.L_131 - .L_130)
.L_130:
        /*005c*/ 	.word	0x00000000
        /*0060*/ 	.short	0x0000
        /*0062*/ 	.short	0x0000
        /*0064*/ 	.byte	0x00, 0xf5, 0x21, 0x00


	//----- nvinfo : EIATTR_SPARSE_MMA_MASK
	.align		4
.L_131:
        /*0068*/ 	.byte	0x03, 0x50
        /*006a*/ 	.short	0x0000


	//----- nvinfo : EIATTR_MAXREG_COUNT
	.align		4
        /*006c*/ 	.byte	0x03, 0x1b
        /*006e*/ 	.short	0x00ff


	//----- nvinfo : EIATTR_MERCURY_ISA_VERSION
	.align		4
        /*0070*/ 	.byte	0x03, 0x5f
        /*0072*/ 	.short	0x0101


	//----- nvinfo : EIATTR_VRC_CTA_INIT_COUNT
	.align		4
        /*0074*/ 	.byte	0x02, 0x4a
	.zero		1
	.zero		1


	//----- nvinfo : EIATTR_EXIT_INSTR_OFFSETS
	.align		4
        /*0078*/ 	.byte	0x04, 0x1c
        /*007a*/ 	.short	(.L_133 - .L_132)


	//   ....[0]....
.L_132:
        /*007c*/ 	.word	0x000000c0


	//   ....[1]....
        /*0080*/ 	.word	0x00000bd0


	//----- nvinfo : EIATTR_CBANK_PARAM_SIZE
	.align		4
.L_133:
        /*0084*/ 	.byte	0x03, 0x19
        /*0086*/ 	.short	0x0024


	//----- nvinfo : EIATTR_PARAM_CBANK
	.align		4
        /*0088*/ 	.byte	0x04, 0x0a
        /*008a*/ 	.short	(.L_135 - .L_134)
	.align		4
.L_134:
        /*008c*/ 	.word	index@(.nv.constant0._Z22matMulKernelTransposedPKfS0_Pfiii)
        /*0090*/ 	.short	0x0380
        /*0092*/ 	.short	0x0024


	//----- nvinfo : EIATTR_SW_WAR
	.align		4
.L_135:
        /*0094*/ 	.byte	0x04, 0x36
        /*0096*/ 	.short	(.L_137 - .L_136)
.L_136:
        /*0098*/ 	.word	0x00000008
.L_137:


//--------------------- .nv.info._Z17tiledMatMulKernelPKfS0_Pfiiii --------------------------
	.section	.nv.info._Z17tiledMatMulKernelPKfS0_Pfiiii,"",@"SHT_CUDA_INFO"
	.sectionflags	@""
	.align	4


	//----- nvinfo : EIATTR_CUDA_API_VERSION
	.align		4
        /*0000*/ 	.byte	0x04, 0x37
        /*0002*/ 	.short	(.L_139 - .L_138)
.L_138:
        /*0004*/ 	.word	0x00000082


	//----- nvinfo : EIATTR_KPARAM_INFO
	.align		4
.L_139:
        /*0008*/ 	.byte	0x04, 0x17
        /*000a*/ 	.short	(.L_141 - .L_140)
.L_140:
        /*000c*/ 	.word	0x00000000
        /*0010*/ 	.short	0x0006
        /*0012*/ 	.short	0x0024
        /*0014*/ 	.byte	0x00, 0xf0, 0x11, 0x00


	//----- nvinfo : EIATTR_KPARAM_INFO
	.align		4
.L_141:
        /*0018*/ 	.byte	0x04, 0x17
        /*001a*/ 	.short	(.L_143 - .L_142)
.L_142:
        /*001c*/ 	.word	0x00000000
        /*0020*/ 	.short	0x0005
        /*0022*/ 	.short	0x0020
        /*0024*/ 	.byte	0x00, 0xf0, 0x11, 0x00


	//----- nvinfo : EIATTR_KPARAM_INFO
	.align		4
.L_143:
        /*0028*/ 	.byte	0x04, 0x17
        /*002a*/ 	.short	(.L_145 - .L_144)
.L_144:
        /*002c*/ 	.word	0x00000000
        /*0030*/ 	.short	0x0004
        /*0032*/ 	.short	0x001c
        /*0034*/ 	.byte	0x00, 0xf0, 0x11, 0x00


	//----- nvinfo : EIATTR_KPARAM_INFO
	.align		4
.L_145:
        /*0038*/ 	.byte	0x04, 0x17
        /*003a*/ 	.short	(.L_147 - .L_146)
.L_146:
        /*003c*/ 	.word	0x00000000
        /*0040*/ 	.short	0x0003
        /*0042*/ 	.short	0x0018
        /*0044*/ 	.byte	0x00, 0xf0, 0x11, 0x00


	//----- nvinfo : EIATTR_KPARAM_INFO
	.align		4
.L_147:
        /*0048*/ 	.byte	0x04, 0x17
        /*004a*/ 	.short	(.L_149 - .L_148)
.L_148:
        /*004c*/ 	.word	0x00000000
        /*0050*/ 	.short	0x0002
        /*0052*/ 	.short	0x0010
        /*0054*/ 	.byte	0x00, 0xf5, 0x21, 0x00


	//----- nvinfo : EIATTR_KPARAM_INFO
	.align		4
.L_149:
        /*0058*/ 	.byte	0x04, 0x17
        /*005a*/ 	.short	(.L_151 - .L_150)
.L_150:
        /*005c*/ 	.word	0x00000000
        /*0060*/ 	.short	0x0001
        /*0062*/ 	.short	0x0008
        /*0064*/ 	.byte	0x00, 0xf5, 0x21, 0x00


	//----- nvinfo : EIATTR_KPARAM_INFO
	.align		4
.L_151:
        /*0068*/ 	.byte	0x04, 0x17
        /*006a*/ 	.short	(.L_153 - .L_152)
.L_152:
        /*006c*/ 	.word	0x00000000
        /*0070*/ 	.short	0x0000
        /*0072*/ 	.short	0x0000
        /*0074*/ 	.byte	0x00, 0xf5, 0x21, 0x00


	//----- nvinfo : EIATTR_SPARSE_MMA_MASK
	.align		4
.L_153:
        /*0078*/ 	.byte	0x03, 0x50
        /*007a*/ 	.short	0x0000


	//----- nvinfo : EIATTR_MAXREG_COUNT
	.align		4
        /*007c*/ 	.byte	0x03, 0x1b
        /*007e*/ 	.short	0x00ff


	//----- nvinfo : EIATTR_NUM_BARRIERS
	.align		4
        /*0080*/ 	.byte	0x02, 0x4c
        /*0082*/ 	.byte	0x01
	.zero		1


	//----- nvinfo : EIATTR_MERCURY_ISA_VERSION
	.align		4
        /*0084*/ 	.byte	0x03, 0x5f
        /*0086*/ 	.short	0x0101


	//----- nvinfo : EIATTR_VRC_CTA_INIT_COUNT
	.align		4
        /*0088*/ 	.byte	0x02, 0x4a
	.zero		1
	.zero		1


	//----- nvinfo : EIATTR_EXIT_INSTR_OFFSETS
	.align		4
        /*008c*/ 	.byte	0x04, 0x1c
        /*008e*/ 	.short	(.L_155 - .L_154)


	//   ....[0]....
.L_154:
        /*0090*/ 	.word	0x000005f0


	//   ....[1]....
        /*0094*/ 	.word	0x00000640


	//----- nvinfo : EIATTR_CBANK_PARAM_SIZE
	.align		4
.L_155:
        /*0098*/ 	.byte	0x03, 0x19
        /*009a*/ 	.short	0x0028


	//----- nvinfo : EIATTR_PARAM_CBANK
	.align		4
        /*009c*/ 	.byte	0x04, 0x0a
        /*009e*/ 	.short	(.L_157 - .L_156)
	.align		4
.L_156:
        /*00a0*/ 	.word	index@(.nv.constant0._Z17tiledMatMulKernelPKfS0_Pfiiii)
        /*00a4*/ 	.short	0x0380
        /*00a6*/ 	.short	0x0028


	//----- nvinfo : EIATTR_SW_WAR
	.align		4
.L_157:
        /*00a8*/ 	.byte	0x04, 0x36
        /*00aa*/ 	.short	(.L_159 - .L_158)
.L_158:
        /*00ac*/ 	.word	0x00000008
.L_159:


//--------------------- .nv.callgraph             --------------------------
	.section	.nv.callgraph,"",@"SHT_CUDA_CALLGRAPH"
	.align	4
	.sectionentsize	8
	.align		4
        /*0000*/ 	.word	0x00000000
	.align		4
        /*0004*/ 	.word	0xffffffff
	.align		4
        /*0008*/ 	.word	0x00000000
	.align		4
        /*000c*/ 	.word	0xfffffffe
	.align		4
        /*0010*/ 	.word	0x00000000
	.align		4
        /*0014*/ 	.word	0xfffffffd
	.align		4
        /*0018*/ 	.word	0x00000000
	.align		4
        /*001c*/ 	.word	0xfffffffc


//--------------------- .text._Z24optimizedLayerNormKernelPKfPfi --------------------------
	.section	.text._Z24optimizedLayerNormKernelPKfPfi,"ax",@progbits
	.align	128
        .global         _Z24optimizedLayerNormKernelPKfPfi
        .type           _Z24optimizedLayerNormKernelPKfPfi,@function
        .size           _Z24optimizedLayerNormKernelPKfPfi,(.L_x_48 - _Z24optimizedLayerNormKernelPKfPfi)
        .other          _Z24optimizedLayerNormKernelPKfPfi,@"STO_CUDA_ENTRY STV_DEFAULT"
_Z24optimizedLayerNormKernelPKfPfi:
.text._Z24optimizedLayerNormKernelPKfPfi:
[----:B------:R-:W-:Y:S01]  /*0000*/  LDC R1, c[0x0][0x37c] ;  /* 0x0000df00ff017b82 */ /* 0x000fe20000000800 */
[----:B------:R-:W0:Y:S01]  /*0010*/  S2R R6, SR_TID.X ;  /* 0x0000000000067919 */ /* 0x000e220000002100 */
[----:B------:R-:W1:Y:S06]  /*0020*/  LDCU UR5, c[0x0][0x390] ;  /* 0x00007200ff0577ac */ /* 0x000e6c0008000800 */
[----:B------:R-:W2:Y:S01]  /*0030*/  S2UR UR4, SR_CTAID.X ;  /* 0x00000000000479c3 */ /* 0x000ea20000002500 */
[----:B------:R-:W-:Y:S01]  /*0040*/  IMAD.MOV.U32 R0, RZ, RZ, RZ ;  /* 0x000000ffff007224 */ /* 0x000fe200078e00ff */
[----:B------:R-:W3:Y:S06]  /*0050*/  LDCU.64 UR8, c[0x0][0x358] ;  /* 0x00006b00ff0877ac */ /* 0x000eec0008000a00 */
[----:B------:R-:W4:Y:S01]  /*0060*/  LDC.64 R4, c[0x0][0x380] ;  /* 0x0000e000ff047b82 */ /* 0x000f220000000a00 */
[----:B-1----:R-:W-:-:S05]  /*0070*/  IMAD.U32 R11, RZ, RZ, UR5 ;  /* 0x00000005ff0b7e24 */ /* 0x002fca000f8e00ff */
[----:B0-----:R-:W-:Y:S01]  /*0080*/  ISETP.GE.AND P0, PT, R6, R11, PT ;  /* 0x0000000b0600720c */ /* 0x001fe20003f06270 */
[----:B--2---:R-:W-:-:S04]  /*0090*/  IMAD R2, R11, UR4, R6 ;  /* 0x000000040b027c24 */ /* 0x004fc8000f8e0206 */
[----:B----4-:R-:W-:-:S08]  /*00a0*/  IMAD.WIDE.U32 R4, R2, 0x4, R4 ;  /* 0x0000000402047825 */ /* 0x010fd000078e0004 */
[----:B---3--:R-:W2:Y:S01]  /*00b0*/  @!P0 LDG.E R0, desc[UR8][R4.64] ;  /* 0x0000000804008981 */ /* 0x008ea2000c1e1900 */
[----:B------:R-:W0:Y:S01]  /*00c0*/  S2UR UR5, SR_CgaCtaId ;  /* 0x00000000000579c3 */ /* 0x000e220000008800 */
[----:B------:R-:W-:Y:S01]  /*00d0*/  UMOV UR4, 0x400 ;  /* 0x0000040000047882 */ /* 0x000fe20000000000 */
[----:B------:R-:W1:Y:S06]  /*00e0*/  LDCU UR7, c[0x0][0x360] ;  /* 0x00006c00ff0777ac */ /* 0x000e6c0008000800 */
[----:B------:R-:W3:Y:S01]  /*00f0*/  S2UR UR6, SR_CgaCtaId ;  /* 0x00000000000679c3 */ /* 0x000ee20000008800 */
[----:B-1----:R-:W-:-:S02]  /*0100*/  UISETP.GE.U32.AND UP0, UPT, UR7, 0x2, UPT ;  /* 0x000000020700788c */ /* 0x002fc4000bf06070 */
[----:B------:R-:W-:Y:S01]  /*0110*/  IMAD.U32 R8, RZ, RZ, UR7 ;  /* 0x00000007ff087e24 */ /* 0x000fe2000f8e00ff */
[----:B0-----:R-:W-:-:S03]  /*0120*/  ULEA UR4, UR5, UR4, 0x18 ;  /* 0x0000000405047291 */ /* 0x001fc6000f8ec0ff */
[----:B------:R-:W-:-:S03]  /*0130*/  UMOV UR5, 0x400 ;  /* 0x0000040000057882 */ /* 0x000fc60000000000 */
[----:B------:R-:W-:Y:S01]  /*0140*/  LEA R7, R6, UR4, 0x2 ;  /* 0x0000000406077c11 */ /* 0x000fe2000f8e10ff */
[----:B---3--:R-:W-:-:S04]  /*0150*/  ULEA UR5, UR6, UR5, 0x18 ;  /* 0x0000000506057291 */ /* 0x008fc8000f8ec0ff */
[----:B--2---:R0:W-:Y:S01]  /*0160*/  STS [R7], R0 ;  /* 0x0000000007007388 */ /* 0x0041e20000000800 */
[----:B------:R-:W-:Y:S06]  /*0170*/  BAR.SYNC.DEFER_BLOCKING 0x0 ;  /* 0x0000000000007b1d */ /* 0x000fec0000010000 */
[----:B------:R-:W-:Y:S05]  /*0180*/  BRA.U !UP0, `(.L_x_0) ;  /* 0x00000001083c7547 */ /* 0x000fea000b800000 */
[----:B------:R-:W1:Y:S01]  /*0190*/  LDC R11, c[0x0][0x390] ;  /* 0x0000e400ff0b7b82 */ /* 0x000e620000000800 */
[----:B0-----:R-:W-:-:S07]  /*01a0*/  IMAD.MOV.U32 R0, RZ, RZ, R8 ;  /* 0x000000ffff007224 */ /* 0x001fce00078e0008 */
.L_x_1:
[----:B------:R-:W-:-:S05]  /*01b0*/  SHF.R.U32.HI R9, RZ, 0x1, R0 ;  /* 0x00000001ff097819 */ /* 0x000fca0000011600 */
[----:B------:R-:W-:-:S05]  /*01c0*/  IMAD.IADD R3, R9, 0x1, R6 ;  /* 0x0000000109037824 */ /* 0x000fca00078e0206 */
[----:B-1----:R-:W-:-:S04]  /*01d0*/  ISETP.GE.AND P0, PT, R3, R11, PT ;  /* 0x0000000b0300720c */ /* 0x002fc80003f06270 */
[----:B------:R-:W-:-:S13]  /*01e0*/  ISETP.GE.U32.OR P0, PT, R6, R9, P0 ;  /* 0x000000090600720c */ /* 0x000fda0000706470 */
[----:B------:R-:W-:Y:S01]  /*01f0*/  @!P0 IMAD R3, R9, 0x4, R7 ;  /* 0x0000000409038824 */ /* 0x000fe200078e0207 */
[----:B------:R-:W-:Y:S05]  /*0200*/  @!P0 LDS R10, [R7] ;  /* 0x00000000070a8984 */ /* 0x000fea0000000800 */
[----:B------:R-:W0:Y:S02]  /*0210*/  @!P0 LDS R3, [R3] ;  /* 0x0000000003038984 */ /* 0x000e240000000800 */
[----:B0-----:R-:W-:-:S05]  /*0220*/  @!P0 FADD R10, R3, R10 ;  /* 0x0000000a030a8221 */ /* 0x001fca0000000000 */
[----:B------:R2:W-:Y:S01]  /*0230*/  @!P0 STS [R7], R10 ;  /* 0x0000000a07008388 */ /* 0x0005e20000000800 */
[----:B------:R-:W-:Y:S01]  /*0240*/  BAR.SYNC.DEFER_BLOCKING 0x0 ;  /* 0x0000000000007b1d */ /* 0x000fe20000010000 */
[----:B------:R-:W-:Y:S01]  /*0250*/  ISETP.GT.U32.AND P0, PT, R0, 0x3, PT ;  /* 0x000000030000780c */ /* 0x000fe20003f04070 */
[----:B------:R-:W-:-:S12]  /*0260*/  IMAD.MOV.U32 R0, RZ, RZ, R9 ;  /* 0x000000ffff007224 */ /* 0x000fd800078e0009 */
[----:B--2---:R-:W-:Y:S05]  /*0270*/  @P0 BRA `(.L_x_1) ;  /* 0xfffffffc00cc0947 */ /* 0x004fea000383ffff */
.L_x_0:
[----:B0-----:R-:W0:Y:S01]  /*0280*/  LDS R0, [UR5] ;  /* 0x00000005ff007984 */ /* 0x001e220008000800 */
[-C--:B------:R-:W-:Y:S02]  /*0290*/  I2FP.F32.S32 R3, R11.reuse ;  /* 0x0000000b00037245 */ /* 0x080fe40000201400 */
[----:B------:R-:W-:Y:S02]  /*02a0*/  ISETP.GE.AND P2, PT, R6, R11, PT ;  /* 0x0000000b0600720c */ /* 0x000fe40003f46270 */
[----:B------:R-:W1:Y:S02]  /*02b0*/  MUFU.RCP R10, R3 ;  /* 0x00000003000a7308 */ /* 0x000e640000001000 */
[----:B-1----:R-:W-:-:S04]  /*02c0*/  FFMA R9, -R3, R10, 1 ;  /* 0x3f80000003097423 */ /* 0x002fc8000000010a */
[----:B------:R-:W-:Y:S02]  /*02d0*/  FFMA R9, R10, R9, R10 ;  /* 0x000000090a097223 */ /* 0x000fe4000000000a */
[----:B0-----:R-:W0:Y:S02]  /*02e0*/  FCHK P0, R0, R3 ;  /* 0x0000000300007302 */ /* 0x001e240000000000 */
[----:B------:R-:W-:-:S04]  /*02f0*/  FFMA R10, R0, R9, RZ ;  /* 0x00000009000a7223 */ /* 0x000fc800000000ff */
[----:B------:R-:W-:-:S04]  /*0300*/  FFMA R11, -R3, R10, R0 ;  /* 0x0000000a030b7223 */ /* 0x000fc80000000100 */
[----:B------:R-:W-:Y:S01]  /*0310*/  FFMA R9, R9, R11, R10 ;  /* 0x0000000b09097223 */ /* 0x000fe2000000000a */
[----:B0-----:R-:W-:Y:S06]  /*0320*/  @!P0 BRA `(.L_x_2) ;  /* 0x00000000000c8947 */ /* 0x001fec0003800000 */
[----:B------:R-:W-:-:S07]  /*0330*/  MOV R10, 0x350 ;  /* 0x00000350000a7802 */ /* 0x000fce0000000f00 */
[----:B------:R-:W-:Y:S05]  /*0340*/  CALL.REL.NOINC `($__internal_0_$__cuda_sm3x_div_rn_noftz_f32_slowpath) ;  /* 0x0000000000e47944 */ /* 0x000fea0003c00000 */
[----:B------:R-:W-:-:S07]  /*0350*/  IMAD.MOV.U32 R9, RZ, RZ, R0 ;  /* 0x000000ffff097224 */ /* 0x000fce00078e0000 */
.L_x_2:
[----:B------:R-:W-:Y:S06]  /*0360*/  BAR.SYNC.DEFER_BLOCKING 0x0 ;  /* 0x0000000000007b1d */ /* 0x000fec0000010000 */
[----:B------:R-:W0:Y:S01]  /*0370*/  LDCU UR4, c[0x0][0x390] ;  /* 0x00007200ff0477ac */ /* 0x000e220008000800 */
[----:B------:R-:W2:Y:S01]  /*0380*/  @!P2 LDG.E R10, desc[UR8][R4.64] ;  /* 0x00000008040aa981 */ /* 0x000ea2000c1e1900 */
[----:B------:R-:W-:Y:S01]  /*0390*/  IMAD.MOV.U32 R0, RZ, RZ, RZ ;  /* 0x000000ffff007224 */ /* 0x000fe200078e00ff */
[----:B------:R-:W-:Y:S02]  /*03a0*/  ISETP.GE.U32.AND P1, PT, R8, 0x2, PT ;  /* 0x000000020800780c */ /* 0x000fe40003f26070 */
[----:B0-----:R-:W-:Y:S01]  /*03b0*/  ISETP.GE.AND P0, PT, R6, UR4, PT ;  /* 0x0000000406007c0c */ /* 0x001fe2000bf06270 */
[----:B--2---:R-:W-:-:S04]  /*03c0*/  @!P2 FADD R0, R10, -R9 ;  /* 0x800000090a00a221 */ /* 0x004fc80000000000 */
[----:B------:R-:W-:-:S05]  /*03d0*/  FMUL R0, R0, R0 ;  /* 0x0000000000007220 */ /* 0x000fca0000400000 */
[----:B------:R-:W-:-:S05]  /*03e0*/  FSEL R0, R0, RZ, !P0 ;  /* 0x000000ff00007208 */ /* 0x000fca0004000000 */
[----:B------:R0:W-:Y:S01]  /*03f0*/  STS [R7], R0 ;  /* 0x0000000007007388 */ /* 0x0001e20000000800 */
[----:B------:R-:W-:Y:S06]  /*0400*/  BAR.SYNC.DEFER_BLOCKING 0x0 ;  /* 0x0000000000007b1d */ /* 0x000fec0000010000 */
[----:B------:R-:W-:Y:S05]  /*0410*/  @!P1 BRA `(.L_x_3) ;  /* 0x00000000003c9947 */ /* 0x000fea0003800000 */
[----:B------:R-:W1:Y:S01]  /*0420*/  LDCU UR4, c[0x0][0x390] ;  /* 0x00007200ff0477ac */ /* 0x000e620008000800 */
[----:B------:R-:W-:Y:S01]  /*0430*/  NOP ;  /* 0x0000000000007918 */ /* 0x000fe20000000000 */
.L_x_4:
[----:B------:R-:W-:-:S05]  /*0440*/  SHF.R.U32.HI R13, RZ, 0x1, R8 ;  /* 0x00000001ff0d7819 */ /* 0x000fca0000011608 */
[----:B0-----:R-:W-:-:S05]  /*0450*/  IMAD.IADD R0, R13, 0x1, R6 ;  /* 0x000000010d007824 */ /* 0x001fca00078e0206 */
[----:B-1----:R-:W-:-:S04]  /*0460*/  ISETP.GE.AND P0, PT, R0, UR4, PT ;  /* 0x0000000400007c0c */ /* 0x002fc8000bf06270 */
        /* <DEDUP_REMOVED lines=10> */
.L_x_3:
[----:B------:R-:W-:-:S13]  /*0510*/  ISETP.GE.AND P0, PT, R6, UR4, PT ;  /* 0x0000000406007c0c */ /* 0x000fda000bf06270 */
[----:B------:R-:W-:Y:S05]  /*0520*/  @P0 EXIT ;  /* 0x000000000000094d */ /* 0x000fea0003800000 */
[----:B------:R-:W1:Y:S01]  /*0530*/  S2UR UR5, SR_CgaCtaId ;  /* 0x00000000000579c3 */ /* 0x000e620000008800 */
[----:B------:R-:W-:Y:S01]  /*0540*/  UMOV UR4, 0x400 ;  /* 0x0000040000047882 */ /* 0x000fe20000000000 */
[----:B0-----:R-:W0:Y:S02]  /*0550*/  MUFU.RCP R0, R3 ;  /* 0x0000000300007308 */ /* 0x001e240000001000 */
[----:B0-----:R-:W-:-:S04]  /*0560*/  FFMA R7, -R3, R0, 1 ;  /* 0x3f80000003077423 */ /* 0x001fc80000000100 */
[----:B------:R-:W-:Y:S01]  /*0570*/  FFMA R0, R0, R7, R0 ;  /* 0x0000000700007223 */ /* 0x000fe20000000000 */
[----:B-1----:R-:W-:-:S09]  /*0580*/  ULEA UR4, UR5, UR4, 0x18 ;  /* 0x0000000405047291 */ /* 0x002fd2000f8ec0ff */
[----:B------:R-:W0:Y:S02]  /*0590*/  LDS R6, [UR4] ;  /* 0x00000004ff067984 */ /* 0x000e240008000800 */
[----:B0-----:R-:W0:Y:S01]  /*05a0*/  FCHK P0, R6, R3 ;  /* 0x0000000306007302 */ /* 0x001e220000000000 */
[----:B------:R-:W-:-:S04]  /*05b0*/  FFMA R7, R0, R6, RZ ;  /* 0x0000000600077223 */ /* 0x000fc800000000ff */
[----:B------:R-:W-:-:S04]  /*05c0*/  FFMA R8, -R3, R7, R6 ;  /* 0x0000000703087223 */ /* 0x000fc80000000106 */
[----:B------:R-:W-:Y:S01]  /*05d0*/  FFMA R0, R0, R8, R7 ;  /* 0x0000000800007223 */ /* 0x000fe20000000007 */
[----:B0-----:R-:W-:Y:S06]  /*05e0*/  @!P0 BRA `(.L_x_5) ;  /* 0x00000000000c8947 */ /* 0x001fec0003800000 */
[----:B------:R-:W-:Y:S01]  /*05f0*/  IMAD.MOV.U32 R0, RZ, RZ, R6 ;  /* 0x000000ffff007224 */ /* 0x000fe200078e0006 */
[----:B------:R-:W-:-:S07]  /*0600*/  MOV R10, 0x620 ;  /* 0x00000620000a7802 */ /* 0x000fce0000000f00 */
[----:B------:R-:W-:Y:S05]  /*0610*/  CALL.REL.NOINC `($__internal_0_$__cuda_sm3x_div_rn_noftz_f32_slowpath) ;  /* 0x0000000000307944 */ /* 0x000fea0003c00000 */
.L_x_5:
[----:B------:R-:W2:Y:S01]  /*0620*/  LDG.E R4, desc[UR8][R4.64] ;  /* 0x0000000804047981 */ /* 0x000ea2000c1e1900 */
[----:B------:R-:W-:Y:S01]  /*0630*/  FADD R0, R0, 9.9999997473787516356e-06 ;  /* 0x3727c5ac00007421 */ /* 0x000fe20000000000 */
[----:B------:R-:W0:Y:S04]  /*0640*/  LDC.64 R6, c[0x0][0x388] ;  /* 0x0000e200ff067b82 */ /* 0x000e280000000a00 */
[----:B------:R-:W-:-:S13]  /*0650*/  FSETP.GEU.AND P0, PT, |R0|, 1.175494350822287508e-38, PT ;  /* 0x008000000000780b */ /* 0x000fda0003f0e200 */
[----:B------:R-:W-:-:S04]  /*0660*/  @!P0 FMUL R0, R0, 16777216 ;  /* 0x4b80000000008820 */ /* 0x000fc80000400000 */
[----:B------:R-:W1:Y:S01]  /*0670*/  MUFU.RSQ R8, R0 ;  /* 0x0000000000087308 */ /* 0x000e620000001400 */
[----:B0-----:R-:W-:-:S04]  /*0680*/  IMAD.WIDE.U32 R2, R2, 0x4, R6 ;  /* 0x0000000402027825 */ /* 0x001fc800078e0006 */
[----:B-1----:R-:W-:Y:S01]  /*0690*/  @!P0 FMUL R8, R8, 4096 ;  /* 0x4580000008088820 */ /* 0x002fe20000400000 */
[----:B--2---:R-:W-:-:S04]  /*06a0*/  FADD R9, R4, -R9 ;  /* 0x8000000904097221 */ /* 0x004fc80000000000 */
[----:B------:R-:W-:-:S05]  /*06b0*/  FMUL R9, R8, R9 ;  /* 0x0000000908097220 */ /* 0x000fca0000400000 */
[----:B------:R-:W-:Y:S01]  /*06c0*/  STG.E desc[UR8][R2.64], R9 ;  /* 0x0000000902007986 */ /* 0x000fe2000c101908 */
[----:B------:R-:W-:Y:S05]  /*06d0*/  EXIT ;  /* 0x000000000000794d */ /* 0x000fea0003800000 */
        .weak           $__internal_0_$__cuda_sm3x_div_rn_noftz_f32_slowpath
        .type           $__internal_0_$__cuda_sm3x_div_rn_noftz_f32_slowpath,@function
        .size           $__internal_0_$__cuda_sm3x_div_rn_noftz_f32_slowpath,(.L_x_48 - $__internal_0_$__cuda_sm3x_div_rn_noftz_f32_slowpath)
$__internal_0_$__cuda_sm3x_div_rn_noftz_f32_slowpath:
[--C-:B------:R-:W-:Y:S01]  /*06e0*/  SHF.R.U32.HI R12, RZ, 0x17, R3.reuse ;  /* 0x00000017ff0c7819 */ /* 0x100fe20000011603 */
[----:B------:R-:W-:Y:S01]  /*06f0*/  IMAD.MOV.U32 R13, RZ, RZ, R3 ;  /* 0x000000ffff0d7224 */ /* 0x000fe200078e0003 */
[----:B------:R-:W-:Y:S02]  /*0700*/  SHF.R.U32.HI R11, RZ, 0x17, R0 ;  /* 0x00000017ff0b7819 */ /* 0x000fe40000011600 */
[----:B------:R-:W-:Y:S02]  /*0710*/  LOP3.LUT R12, R12, 0xff, RZ, 0xc0, !PT ;  /* 0x000000ff0c0c7812 */ /* 0x000fe400078ec0ff */
[----:B------:R-:W-:-:S03]  /*0720*/  LOP3.LUT R16, R11, 0xff, RZ, 0xc0, !PT ;  /* 0x000000ff0b107812 */ /* 0x000fc600078ec0ff */
[----:B------:R-:W-:Y:S02]  /*0730*/  VIADD R15, R12, 0xffffffff ;  /* 0xffffffff0c0f7836 */ /* 0x000fe40000000000 */
[----:B------:R-:W-:-:S03]  /*0740*/  VIADD R14, R16, 0xffffffff ;  /* 0xffffffff100e7836 */ /* 0x000fc60000000000 */
[----:B------:R-:W-:-:S04]  /*0750*/  ISETP.GT.U32.AND P0, PT, R15, 0xfd, PT ;  /* 0x000000fd0f00780c */ /* 0x000fc80003f04070 */
[----:B------:R-:W-:-:S13]  /*0760*/  ISETP.GT.U32.OR P0, PT, R14, 0xfd, P0 ;  /* 0x000000fd0e00780c */ /* 0x000fda0000704470 */
[----:B------:R-:W-:Y:S01]  /*0770*/  @!P0 IMAD.MOV.U32 R11, RZ, RZ, RZ ;  /* 0x000000ffff0b8224 */ /* 0x000fe200078e00ff */
[----:B------:R-:W-:Y:S06]  /*0780*/  @!P0 BRA `(.L_x_6) ;  /* 0x00000000005c8947 */ /* 0x000fec0003800000 */
[----:B------:R-:W-:Y:S02]  /*0790*/  FSETP.GTU.FTZ.AND P0, PT, |R0|, +INF , PT ;  /* 0x7f8000000000780b */ /* 0x000fe40003f1c200 */
[----:B------:R-:W-:-:S04]  /*07a0*/  FSETP.GTU.FTZ.AND P1, PT, |R3|, +INF , PT ;  /* 0x7f8000000300780b */ /* 0x000fc80003f3c200 */
[----:B------:R-:W-:-:S13]  /*07b0*/  PLOP3.LUT P0, PT, P0, P1, PT, 0xf8, 0x8f ;  /* 0x00000000008f781c */ /* 0x000fda0000703f70 */
[----:B------:R-:W-:Y:S05]  /*07c0*/  @P0 BRA `(.L_x_7) ;  /* 0x0000000400440947 */ /* 0x000fea0003800000 */
[----:B------:R-:W-:-:S13]  /*07d0*/  LOP3.LUT P0, RZ, R13, 0x7fffffff, R0, 0xc8, !PT ;  /* 0x7fffffff0dff7812 */ /* 0x000fda000780c800 */
[----:B------:R-:W-:Y:S05]  /*07e0*/  @!P0 BRA `(.L_x_8) ;  /* 0x0000000400348947 */ /* 0x000fea0003800000 */
[C---:B------:R-:W-:Y:S02]  /*07f0*/  FSETP.NEU.FTZ.AND P3, PT, |R0|.reuse, +INF , PT ;  /* 0x7f8000000000780b */ /* 0x040fe40003f7d200 */
[----:B------:R-:W-:Y:S02]  /*0800*/  FSETP.NEU.FTZ.AND P1, PT, |R3|, +INF , PT ;  /* 0x7f8000000300780b */ /* 0x000fe40003f3d200 */
[----:B------:R-:W-:-:S11]  /*0810*/  FSETP.NEU.FTZ.AND P0, PT, |R0|, +INF , PT ;  /* 0x7f8000000000780b */ /* 0x000fd60003f1d200 */
[----:B------:R-:W-:Y:S05]  /*0820*/  @!P1 BRA !P3, `(.L_x_8) ;  /* 0x0000000400249947 */ /* 0x000fea0005800000 */
[----:B------:R-:W-:-:S04]  /*0830*/  LOP3.LUT P3, RZ, R0, 0x7fffffff, RZ, 0xc0, !PT ;  /* 0x7fffffff00ff7812 */ /* 0x000fc8000786c0ff */
[----:B------:R-:W-:-:S13]  /*0840*/  PLOP3.LUT P1, PT, P1, P3, PT, 0x2f, 0xf2 ;  /* 0x0000000000f2781c */ /* 0x000fda0000f26577 */
[----:B------:R-:W-:Y:S05]  /*0850*/  @P1 BRA `(.L_x_9) ;  /* 0x0000000400101947 */ /* 0x000fea0003800000 */
[----:B------:R-:W-:-:S04]  /*0860*/  LOP3.LUT P1, RZ, R13, 0x7fffffff, RZ, 0xc0, !PT ;  /* 0x7fffffff0dff7812 */ /* 0x000fc8000782c0ff */
[----:B------:R-:W-:-:S13]  /*0870*/  PLOP3.LUT P0, PT, P0, P1, PT, 0x2f, 0xf2 ;  /* 0x0000000000f2781c */ /* 0x000fda0000702577 */
[----:B------:R-:W-:Y:S05]  /*0880*/  @P0 BRA `(.L_x_10) ;  /* 0x0000000000f80947 */ /* 0x000fea0003800000 */
[----:B------:R-:W-:Y:S02]  /*0890*/  ISETP.GE.AND P0, PT, R14, RZ, PT ;  /* 0x000000ff0e00720c */ /* 0x000fe40003f06270 */
[----:B------:R-:W-:-:S11]  /*08a0*/  ISETP.GE.AND P1, PT, R15, RZ, PT ;  /* 0x000000ff0f00720c */ /* 0x000fd60003f26270 */
[----:B------:R-:W-:Y:S02]  /*08b0*/  @P0 IMAD.MOV.U32 R11, RZ, RZ, RZ ;  /* 0x000000ffff0b0224 */ /* 0x000fe400078e00ff */
[----:B------:R-:W-:Y:S01]  /*08c0*/  @!P0 FFMA R0, R0, 1.84467440737095516160e+19, RZ ;  /* 0x5f80000000008823 */ /* 0x000fe200000000ff */
[----:B------:R-:W-:Y:S02]  /*08d0*/  @!P0 IMAD.MOV.U32 R11, RZ, RZ, -0x40 ;  /* 0xffffffc0ff0b8424 */ /* 0x000fe400078e00ff */
[----:B------:R-:W-:Y:S02]  /*08e0*/  @!P1 FFMA R13, R3, 1.84467440737095516160e+19, RZ ;  /* 0x5f800000030d9823 */ /* 0x000fe400000000ff */
[----:B------:R-:W-:-:S07]  /*08f0*/  @!P1 VIADD R11, R11, 0x40 ;  /* 0x000000400b0b9836 */ /* 0x000fce0000000000 */
.L_x_6:
[----:B------:R-:W-:-:S05]  /*0900*/  LEA R14, R12, 0xc0800000, 0x17 ;  /* 0xc08000000c0e7811 */ /* 0x000fca00078eb8ff */
[----:B------:R-:W-:Y:S02]  /*0910*/  IMAD.IADD R14, R13, 0x1, -R14 ;  /* 0x000000010d0e7824 */ /* 0x000fe400078e0a0e */
[----:B------:R-:W-:Y:S02]  /*0920*/  VIADD R13, R16, 0xffffff81 ;  /* 0xffffff81100d7836 */ /* 0x000fe40000000000 */
[----:B------:R0:W1:Y:S01]  /*0930*/  MUFU.RCP R15, R14 ;  /* 0x0000000e000f7308 */ /* 0x0000620000001000 */
[----:B------:R-:W-:Y:S01]  /*0940*/  FADD.FTZ R17, -R14, -RZ ;  /* 0x800000ff0e117221 */ /* 0x000fe20000010100 */
[C---:B------:R-:W-:Y:S01]  /*0950*/  IMAD R0, R13.reuse, -0x800000, R0 ;  /* 0xff8000000d007824 */ /* 0x040fe200078e0200 */
[----:B0-----:R-:W-:-:S05]  /*0960*/  IADD3 R14, PT, PT, R13, 0x7f, -R12 ;  /* 0x0000007f0d0e7810 */ /* 0x001fca0007ffe80c */
[----:B------:R-:W-:Y:S02]  /*0970*/  IMAD.IADD R11, R14, 0x1, R11 ;  /* 0x000000010e0b7824 */ /* 0x000fe400078e020b */
[----:B-1----:R-:W-:-:S04]  /*0980*/  FFMA R16, R15, R17, 1 ;  /* 0x3f8000000f107423 */ /* 0x002fc80000000011 */
[----:B------:R-:W-:-:S04]  /*0990*/  FFMA R18, R15, R16, R15 ;  /* 0x000000100f127223 */ /* 0x000fc8000000000f */
[----:B------:R-:W-:-:S04]  /*09a0*/  FFMA R15, R0, R18, RZ ;  /* 0x00000012000f7223 */ /* 0x000fc800000000ff */
[----:B------:R-:W-:-:S04]  /*09b0*/  FFMA R16, R17, R15, R0 ;  /* 0x0000000f11107223 */ /* 0x000fc80000000000 */
[----:B------:R-:W-:-:S04]  /*09c0*/  FFMA R15, R18, R16, R15 ;  /* 0x00000010120f7223 */ /* 0x000fc8000000000f */
[----:B------:R-:W-:-:S04]  /*09d0*/  FFMA R16, R17, R15, R0 ;  /* 0x0000000f11107223 */ /* 0x000fc80000000000 */
[----:B------:R-:W-:-:S05]  /*09e0*/  FFMA R0, R18, R16, R15 ;  /* 0x0000001012007223 */ /* 0x000fca000000000f */
[----:B------:R-:W-:-:S04]  /*09f0*/  SHF.R.U32.HI R12, RZ, 0x17, R0 ;  /* 0x00000017ff0c7819 */ /* 0x000fc80000011600 */
[----:B------:R-:W-:-:S05]  /*0a00*/  LOP3.LUT R12, R12, 0xff, RZ, 0xc0, !PT ;  /* 0x000000ff0c0c7812 */ /* 0x000fca00078ec0ff */
[----:B------:R-:W-:-:S04]  /*0a10*/  IMAD.IADD R17, R12, 0x1, R11 ;  /* 0x000000010c117824 */ /* 0x000fc800078e020b */
[----:B------:R-:W-:-:S05]  /*0a20*/  VIADD R12, R17, 0xffffffff ;  /* 0xffffffff110c7836 */ /* 0x000fca0000000000 */
[----:B------:R-:W-:-:S13]  /*0a30*/  ISETP.GE.U32.AND P0, PT, R12, 0xfe, PT ;  /* 0x000000fe0c00780c */ /* 0x000fda0003f06070 */
[----:B------:R-:W-:Y:S05]  /*0a40*/  @!P0 BRA `(.L_x_11) ;  /* 0x0000000000808947 */ /* 0x000fea0003800000 */
[----:B------:R-:W-:-:S13]  /*0a50*/  ISETP.GT.AND P0, PT, R17, 0xfe, PT ;  /* 0x000000fe1100780c */ /* 0x000fda0003f04270 */
[----:B------:R-:W-:Y:S05]  /*0a60*/  @P0 BRA `(.L_x_12) ;  /* 0x00000000006c0947 */ /* 0x000fea0003800000 */
[----:B------:R-:W-:-:S13]  /*0a70*/  ISETP.GE.AND P0, PT, R17, 0x1, PT ;  /* 0x000000011100780c */ /* 0x000fda0003f06270 */
[----:B------:R-:W-:Y:S05]  /*0a80*/  @P0 BRA `(.L_x_13) ;  /* 0x0000000000980947 */ /* 0x000fea0003800000 */
[----:B------:R-:W-:Y:S02]  /*0a90*/  ISETP.GE.AND P0, PT, R17, -0x18, PT ;  /* 0xffffffe81100780c */ /* 0x000fe40003f06270 */
[----:B------:R-:W-:-:S11]  /*0aa0*/  LOP3.LUT R0, R0, 0x80000000, RZ, 0xc0, !PT ;  /* 0x8000000000007812 */ /* 0x000fd600078ec0ff */
[----:B------:R-:W-:Y:S05]  /*0ab0*/  @!P0 BRA `(.L_x_13) ;  /* 0x00000000008c8947 */ /* 0x000fea0003800000 */
[CCC-:B------:R-:W-:Y:S01]  /*0ac0*/  FFMA.RZ R11, R18.reuse, R16.reuse, R15.reuse ;  /* 0x00000010120b7223 */ /* 0x1c0fe2000000c00f */
[C---:B------:R-:W-:Y:S02]  /*0ad0*/  VIADD R14, R17.reuse, 0x20 ;  /* 0x00000020110e7836 */ /* 0x040fe40000000000 */
[CCC-:B------:R-:W-:Y:S01]  /*0ae0*/  FFMA.RM R12, R18.reuse, R16.reuse, R15.reuse ;  /* 0x00000010120c7223 */ /* 0x1c0fe2000000400f */
[----:B------:R-:W-:Y:S02]  /*0af0*/  ISETP.NE.AND P3, PT, R17, RZ, PT ;  /* 0x000000ff1100720c */ /* 0x000fe40003f65270 */
[----:B------:R-:W-:Y:S01]  /*0b00*/  LOP3.LUT R13, R11, 0x7fffff, RZ, 0xc0, !PT ;  /* 0x007fffff0b0d7812 */ /* 0x000fe200078ec0ff */
[----:B------:R-:W-:Y:S01]  /*0b10*/  FFMA.RP R11, R18, R16, R15 ;  /* 0x00000010120b7223 */ /* 0x000fe2000000800f */
[----:B------:R-:W-:Y:S01]  /*0b20*/  IMAD.MOV R15, RZ, RZ, -R17 ;  /* 0x000000ffff0f7224 */ /* 0x000fe200078e0a11 */
[----:B------:R-:W-:Y:S02]  /*0b30*/  ISETP.NE.AND P1, PT, R17, RZ, PT ;  /* 0x000000ff1100720c */ /* 0x000fe40003f25270 */
[----:B------:R-:W-:-:S02]  /*0b40*/  LOP3.LUT R13, R13, 0x800000, RZ, 0xfc, !PT ;  /* 0x008000000d0d7812 */ /* 0x000fc400078efcff */
[----:B------:R-:W-:Y:S02]  /*0b50*/  FSETP.NEU.FTZ.AND P0, PT, R11, R12, PT ;  /* 0x0000000c0b00720b */ /* 0x000fe40003f1d000 */
[----:B------:R-:W-:Y:S02]  /*0b60*/  SHF.L.U32 R14, R13, R14, RZ ;  /* 0x0000000e0d0e7219 */ /* 0x000fe400000006ff */
[----:B------:R-:W-:Y:S02]  /*0b70*/  SEL R12, R15, RZ, P3 ;  /* 0x000000ff0f0c7207 */ /* 0x000fe40001800000 */
[----:B------:R-:W-:Y:S02]  /*0b80*/  ISETP.NE.AND P1, PT, R14, RZ, P1 ;  /* 0x000000ff0e00720c */ /* 0x000fe40000f25270 */
[----:B------:R-:W-:Y:S02]  /*0b90*/  SHF.R.U32.HI R12, RZ, R12, R13 ;  /* 0x0000000cff0c7219 */ /* 0x000fe4000001160d */
[----:B------:R-:W-:-:S02]  /*0ba0*/  PLOP3.LUT P0, PT, P0, P1, PT, 0xf8, 0x8f ;  /* 0x00000000008f781c */ /* 0x000fc40000703f70 */
[----:B------:R-:W-:Y:S02]  /*0bb0*/  SHF.R.U32.HI R14, RZ, 0x1, R12 ;  /* 0x00000001ff0e7819 */ /* 0x000fe4000001160c */
[----:B------:R-:W-:-:S04]  /*0bc0*/  SEL R11, RZ, 0x1, !P0 ;  /* 0x00000001ff0b7807 */ /* 0x000fc80004000000 */
[----:B------:R-:W-:-:S04]  /*0bd0*/  LOP3.LUT R11, R11, 0x1, R14, 0xf8, !PT ;  /* 0x000000010b0b7812 */ /* 0x000fc800078ef80e */
[----:B------:R-:W-:-:S05]  /*0be0*/  LOP3.LUT R11, R11, R12, RZ, 0xc0, !PT ;  /* 0x0000000c0b0b7212 */ /* 0x000fca00078ec0ff */
[----:B------:R-:W-:-:S05]  /*0bf0*/  IMAD.IADD R11, R14, 0x1, R11 ;  /* 0x000000010e0b7824 */ /* 0x000fca00078e020b */
[----:B------:R-:W-:Y:S01]  /*0c00*/  LOP3.LUT R0, R11, R0, RZ, 0xfc, !PT ;  /* 0x000000000b007212 */ /* 0x000fe200078efcff */
[----:B------:R-:W-:Y:S06]  /*0c10*/  BRA `(.L_x_13) ;  /* 0x0000000000347947 */ /* 0x000fec0003800000 */
.L_x_12:
[----:B------:R-:W-:-:S04]  /*0c20*/  LOP3.LUT R0, R0, 0x80000000, RZ, 0xc0, !PT ;  /* 0x8000000000007812 */ /* 0x000fc800078ec0ff */
[----:B------:R-:W-:Y:S01]  /*0c30*/  LOP3.LUT R0, R0, 0x7f800000, RZ, 0xfc, !PT ;  /* 0x7f80000000007812 */ /* 0x000fe200078efcff */
[----:B------:R-:W-:Y:S06]  /*0c40*/  BRA `(.L_x_13) ;  /* 0x0000000000287947 */ /* 0x000fec0003800000 */
.L_x_11:
[----:B------:R-:W-:Y:S01]  /*0c50*/  IMAD R0, R11, 0x800000, R0 ;  /* 0x008000000b007824 */ /* 0x000fe200078e0200 */
[----:B------:R-:W-:Y:S06]  /*0c60*/  BRA `(.L_x_13) ;  /* 0x0000000000207947 */ /* 0x000fec0003800000 */
.L_x_10:
[----:B------:R-:W-:-:S04]  /*0c70*/  LOP3.LUT R0, R13, 0x80000000, R0, 0x48, !PT ;  /* 0x800000000d007812 */ /* 0x000fc800078e4800 */
[----:B------:R-:W-:Y:S01]  /*0c80*/  LOP3.LUT R0, R0, 0x7f800000, RZ, 0xfc, !PT ;  /* 0x7f80000000007812 */ /* 0x000fe200078efcff */
[----:B------:R-:W-:Y:S06]  /*0c90*/  BRA `(.L_x_13) ;  /* 0x0000000000147947 */ /* 0x000fec0003800000 */
.L_x_9:
[----:B------:R-:W-:Y:S01]  /*0ca0*/  LOP3.LUT R0, R13, 0x80000000, R0, 0x48, !PT ;  /* 0x800000000d007812 */ /* 0x000fe200078e4800 */
[----:B------:R-:W-:Y:S06]  /*0cb0*/  BRA `(.L_x_13) ;  /* 0x00000000000c7947 */ /* 0x000fec0003800000 */
.L_x_8:
[----:B------:R-:W0:Y:S01]  /*0cc0*/  MUFU.RSQ R0, -QNAN ;  /* 0xffc0000000007908 */ /* 0x000e220000001400 */
[----:B------:R-:W-:Y:S05]  /*0cd0*/  BRA `(.L_x_13) ;  /* 0x0000000000047947 */ /* 0x000fea0003800000 */
.L_x_7:
[----:B------:R-:W-:-:S07]  /*0ce0*/  FADD.FTZ R0, R0, R3 ;  /* 0x0000000300007221 */ /* 0x000fce0000010000 */
.L_x_13:
[----:B------:R-:W-:-:S04]  /*0cf0*/  IMAD.MOV.U32 R11, RZ, RZ, 0x0 ;  /* 0x00000000ff0b7424 */ /* 0x000fc800078e00ff */
[----:B0-----:R-:W-:Y:S05]  /*0d00*/  RET.REL.NODEC R10 `(_Z24optimizedLayerNormKernelPKfPfi) ;  /* 0xfffffff00abc7950 */ /* 0x001fea0003c3ffff */
.L_x_14:
[----:B------:R-:W-:-:S00]  /*0d10*/  BRA `(.L_x_14) ;  /* 0xfffffffc00fc7947 */ /* 0x000fc0000383ffff */
[----:B------:R-:W-:-:S00]  /*0d20*/  NOP ;  /* 0x0000000000007918 */ /* 0x000fc00000000000 */
        /* <DEDUP_REMOVED lines=13> */
.L_x_48:


//--------------------- .text._Z10reluKernelPfi   --------------------------
	.section	.text._Z10reluKernelPfi,"ax",@progbits
	.align	128
        .global         _Z10reluKernelPfi
        .type           _Z10reluKernelPfi,@function
        .size           _Z10reluKernelPfi,(.L_x_51 - _Z10reluKernelPfi)
        .other          _Z10reluKernelPfi,@"STO_CUDA_ENTRY STV_DEFAULT"
_Z10reluKernelPfi:
.text._Z10reluKernelPfi:
[----:B------:R-:W-:Y:S01]  /*0000*/  LDC R1, c[0x0][0x37c] ;  /* 0x0000df00ff017b82 */ /* 0x000fe20000000800 */
[----:B------:R-:W0:Y:S07]  /*0010*/  S2R R0, SR_TID.X ;  /* 0x0000000000007919 */ /* 0x000e2e0000002100 */
[----:B------:R-:W0:Y:S01]  /*0020*/  S2UR UR4, SR_CTAID.X ;  /* 0x00000000000479c3 */ /* 0x000e220000002500 */
[----:B------:R-:W1:Y:S07]  /*0030*/  LDCU UR5, c[0x0][0x388] ;  /* 0x00007100ff0577ac */ /* 0x000e6e0008000800 */
[----:B------:R-:W0:Y:S02]  /*0040*/  LDC R5, c[0x0][0x360] ;  /* 0x0000d800ff057b82 */ /* 0x000e240000000800 */
[----:B0-----:R-:W-:-:S05]  /*0050*/  IMAD R5, R5, UR4, R0 ;  /* 0x0000000405057c24 */ /* 0x001fca000f8e0200 */
[----:B-1----:R-:W-:-:S13]  /*0060*/  ISETP.GE.AND P0, PT, R5, UR5, PT ;  /* 0x0000000505007c0c */ /* 0x002fda000bf06270 */
[----:B------:R-:W-:Y:S05]  /*0070*/  @P0 EXIT ;  /* 0x000000000000094d */ /* 0x000fea0003800000 */
[----:B------:R-:W0:Y:S01]  /*0080*/  LDC.64 R2, c[0x0][0x380] ;  /* 0x0000e000ff027b82 */ /* 0x000e220000000a00 */
[----:B------:R-:W1:Y:S01]  /*0090*/  LDCU.64 UR4, c[0x0][0x358] ;  /* 0x00006b00ff0477ac */ /* 0x000e620008000a00 */
[----:B0-----:R-:W-:-:S05]  /*00a0*/  IMAD.WIDE R2, R5, 0x4, R2 ;  /* 0x0000000405027825 */ /* 0x001fca00078e0202 */
[----:B-1----:R-:W2:Y:S02]  /*00b0*/  LDG.E R0, desc[UR4][R2.64] ;  /* 0x0000000402007981 */ /* 0x002ea4000c1e1900 */
[----:B--2---:R-:W-:-:S05]  /*00c0*/  FMNMX R5, RZ, R0, !PT ;  /* 0x00000000ff057209 */ /* 0x004fca0007800000 */
[----:B------:R-:W-:Y:S01]  /*00d0*/  STG.E desc[UR4][R2.64], R5 ;  /* 0x0000000502007986 */ /* 0x000fe2000c101904 */
[----:B------:R-:W-:Y:S05]  /*00e0*/  EXIT ;  /* 0x000000000000794d */ /* 0x000fea0003800000 */
.L_x_15:
        /* <DEDUP_REMOVED lines=9> */
.L_x_51:


//--------------------- .text._Z9addKernelPfPKfi  --------------------------
	.section	.text._Z9addKernelPfPKfi,"ax",@progbits
	.align	128
        .global         _Z9addKernelPfPKfi
        .type           _Z9addKernelPfPKfi,@function
        .size           _Z9addKernelPfPKfi,(.L_x_52 - _Z9addKernelPfPKfi)
        .other          _Z9addKernelPfPKfi,@"STO_CUDA_ENTRY STV_DEFAULT"
_Z9addKernelPfPKfi:
.text._Z9addKernelPfPKfi:
        /* <DEDUP_REMOVED lines=9> */
[----:B------:R-:W1:Y:S07]  /*0090*/  LDCU.64 UR4, c[0x0][0x358] ;  /* 0x00006b00ff0477ac */ /* 0x000e6e0008000a00 */
[----:B------:R-:W2:Y:S01]  /*00a0*/  LDC.64 R4, c[0x0][0x380] ;  /* 0x0000e000ff047b82 */ /* 0x000ea20000000a00 */
[----:B0-----:R-:W-:-:S06]  /*00b0*/  IMAD.WIDE R2, R7, 0x4, R2 ;  /* 0x0000000407027825 */ /* 0x001fcc00078e0202 */
[----:B-1----:R-:W3:Y:S01]  /*00c0*/  LDG.E R2, desc[UR4][R2.64] ;  /* 0x0000000402027981 */ /* 0x002ee2000c1e1900 */
[----:B--2---:R-:W-:-:S05]  /*00d0*/  IMAD.WIDE R4, R7, 0x4, R4 ;  /* 0x0000000407047825 */ /* 0x004fca00078e0204 */
[----:B------:R-:W3:Y:S02]  /*00e0*/  LDG.E R7, desc[UR4][R4.64] ;  /* 0x0000000404077981 */ /* 0x000ee4000c1e1900 */
[----:B---3--:R-:W-:-:S05]  /*00f0*/  FADD R7, R2, R7 ;  /* 0x0000000702077221 */ /* 0x008fca0000000000 */
[----:B------:R-:W-:Y:S01]  /*0100*/  STG.E desc[UR4][R4.64], R7 ;  /* 0x0000000704007986 */ /* 0x000fe2000c101904 */
[----:B------:R-:W-:Y:S05]  /*0110*/  EXIT ;  /* 0x000000000000794d */ /* 0x000fea0003800000 */
.L_x_16:
        /* <DEDUP_REMOVED lines=14> */
.L_x_52:


//--------------------- .text._Z22optimizedSoftmaxKernelPfii --------------------------
	.section	.text._Z22optimizedSoftmaxKernelPfii,"ax",@progbits
	.align	128
        .global         _Z22optimizedSoftmaxKernelPfii
        .type           _Z22optimizedSoftmaxKernelPfii,@function
        .size           _Z22optimizedSoftmaxKernelPfii,(.L_x_49 - _Z22optimizedSoftmaxKernelPfii)
        .other          _Z22optimizedSoftmaxKernelPfii,@"STO_CUDA_ENTRY STV_DEFAULT"
_Z22optimizedSoftmaxKernelPfii:
.text._Z22optimizedSoftmaxKernelPfii:
[----:B------:R-:W-:Y:S01]  /*0000*/  LDC R1, c[0x0][0x37c] ;  /* 0x0000df00ff017b82 */ /* 0x000fe20000000800 */
[----:B------:R-:W0:Y:S01]  /*0010*/  S2R R0, SR_TID.X ;  /* 0x0000000000007919 */ /* 0x000e220000002100 */
[----:B------:R-:W1:Y:S06]  /*0020*/  LDCU UR5, c[0x0][0x38c] ;  /* 0x00007180ff0577ac */ /* 0x000e6c0008000800 */
[----:B------:R-:W2:Y:S01]  /*0030*/  S2UR UR4, SR_CTAID.X ;  /* 0x00000000000479c3 */ /* 0x000ea20000002500 */
[----:B------:R-:W-:Y:S01]  /*0040*/  IMAD.MOV.U32 R7, RZ, RZ, -0x1f528714 ;  /* 0xe0ad78ecff077424 */ /* 0x000fe200078e00ff */
        /* <DEDUP_REMOVED lines=9> */
[----:B------:R-:W1:Y:S02]  /*00e0*/  LDCU UR8, c[0x0][0x360] ;  /* 0x00006c00ff0877ac */ /* 0x000e640008000800 */
[----:B-1----:R-:W-:Y:S02]  /*00f0*/  UISETP.GE.U32.AND UP0, UPT, UR8, 0x2, UPT ;  /* 0x000000020800788c */ /* 0x002fe4000bf06070 */
[----:B------:R-:W-:Y:S01]  /*0100*/  IMAD.U32 R3, RZ, RZ, UR8 ;  /* 0x00000008ff037e24 */ /* 0x000fe2000f8e00ff */
[----:B0-----:R-:W-:-:S06]  /*0110*/  ULEA UR4, UR5, UR4, 0x18 ;  /* 0x0000000405047291 */ /* 0x001fcc000f8ec0ff */
[----:B------:R-:W-:-:S05]  /*0120*/  LEA R2, R0, UR4, 0x2 ;  /* 0x0000000400027c11 */ /* 0x000fca000f8e10ff */
[----:B--2---:R0:W-:Y:S01]  /*0130*/  STS [R2], R7 ;  /* 0x0000000702007388 */ /* 0x0041e20000000800 */
[----:B------:R-:W-:Y:S06]  /*0140*/  BAR.SYNC.DEFER_BLOCKING 0x0 ;  /* 0x0000000000007b1d */ /* 0x000fec0000010000 */
[----:B------:R-:W-:Y:S05]  /*0150*/  BRA.U !UP0, `(.L_x_17) ;  /* 0x00000001083c7547 */ /* 0x000fea000b800000 */
[----:B------:R-:W1:Y:S01]  /*0160*/  LDC R9, c[0x0][0x38c] ;  /* 0x0000e300ff097b82 */ /* 0x000e620000000800 */
[----:B------:R-:W-:-:S07]  /*0170*/  IMAD.MOV.U32 R6, RZ, RZ, R3 ;  /* 0x000000ffff067224 */ /* 0x000fce00078e0003 */
.L_x_18:
[----:B------:R-:W-:-:S05]  /*0180*/  SHF.R.U32.HI R11, RZ, 0x1, R6 ;  /* 0x00000001ff0b7819 */ /* 0x000fca0000011606 */
[----:B0-----:R-:W-:-:S05]  /*0190*/  IMAD.IADD R7, R11, 0x1, R0 ;  /* 0x000000010b077824 */ /* 0x001fca00078e0200 */
[----:B-1----:R-:W-:-:S04]  /*01a0*/  ISETP.GE.AND P0, PT, R7, R9, PT ;  /* 0x000000090700720c */ /* 0x002fc80003f06270 */
[----:B------:R-:W-:-:S13]  /*01b0*/  ISETP.GE.U32.OR P0, PT, R0, R11, P0 ;  /* 0x0000000b0000720c */ /* 0x000fda0000706470 */
[----:B------:R-:W-:Y:S01]  /*01c0*/  @!P0 IMAD R8, R11, 0x4, R2 ;  /* 0x000000040b088824 */ /* 0x000fe200078e0202 */
[----:B------:R-:W-:Y:S05]  /*01d0*/  @!P0 LDS R7, [R2] ;  /* 0x0000000002078984 */ /* 0x000fea0000000800 */
[----:B------:R-:W0:Y:S02]  /*01e0*/  @!P0 LDS R8, [R8] ;  /* 0x0000000008088984 */ /* 0x000e240000000800 */
[----:B0-----:R-:W-:-:S05]  /*01f0*/  @!P0 FMNMX R7, R7, R8, !PT ;  /* 0x0000000807078209 */ /* 0x001fca0007800000 */
[----:B------:R2:W-:Y:S01]  /*0200*/  @!P0 STS [R2], R7 ;  /* 0x0000000702008388 */ /* 0x0005e20000000800 */
[----:B------:R-:W-:Y:S01]  /*0210*/  BAR.SYNC.DEFER_BLOCKING 0x0 ;  /* 0x0000000000007b1d */ /* 0x000fe20000010000 */
[----:B------:R-:W-:Y:S01]  /*0220*/  ISETP.GT.U32.AND P0, PT, R6, 0x3, PT ;  /* 0x000000030600780c */ /* 0x000fe20003f04070 */
[----:B------:R-:W-:-:S12]  /*0230*/  IMAD.MOV.U32 R6, RZ, RZ, R11 ;  /* 0x000000ffff067224 */ /* 0x000fd800078e000b */
[----:B--2---:R-:W-:Y:S05]  /*0240*/  @P0 BRA `(.L_x_18) ;  /* 0xfffffffc00cc0947 */ /* 0x004fea000383ffff */
.L_x_17:
[----:B------:R-:W1:Y:S01]  /*0250*/  S2UR UR5, SR_CgaCtaId ;  /* 0x00000000000579c3 */ /* 0x000e620000008800 */
[----:B------:R-:W-:Y:S01]  /*0260*/  UMOV UR4, 0x400 ;  /* 0x0000040000047882 */ /* 0x000fe20000000000 */
[----:B------:R-:W-:Y:S01]  /*0270*/  ISETP.GE.AND P1, PT, R0, R9, PT ;  /* 0x000000090000720c */ /* 0x000fe20003f26270 */
[----:B------:R-:W-:Y:S01]  /*0280*/  BSSY.RECONVERGENT B0, `(.L_x_19) ;  /* 0x0000013000007945 */ /* 0x000fe20003800200 */
[----:B------:R-:W-:Y:S01]  /*0290*/  ISETP.GE.U32.AND P0, PT, R3, 0x2, PT ;  /* 0x000000020300780c */ /* 0x000fe20003f06070 */
[----:B0-----:R-:W-:Y:S01]  /*02a0*/  IMAD.MOV.U32 R7, RZ, RZ, RZ ;  /* 0x000000ffff077224 */ /* 0x001fe200078e00ff */
[----:B-1----:R-:W-:-:S09]  /*02b0*/  ULEA UR4, UR5, UR4, 0x18 ;  /* 0x0000000405047291 */ /* 0x002fd2000f8ec0ff */
[----:B------:R-:W0:Y:S01]  /*02c0*/  LDS R6, [UR4] ;  /* 0x00000004ff067984 */ /* 0x000e220008000800 */
[----:B------:R-:W-:Y:S06]  /*02d0*/  BAR.SYNC.DEFER_BLOCKING 0x0 ;  /* 0x0000000000007b1d */ /* 0x000fec0000010000 */
[----:B------:R-:W-:Y:S05]  /*02e0*/  @P1 BRA `(.L_x_20) ;  /* 0x0000000000301947 */ /* 0x000fea0003800000 */
[----:B------:R-:W0:Y:S01]  /*02f0*/  LDG.E R7, desc[UR6][R4.64] ;  /* 0x0000000604077981 */ /* 0x000e22000c1e1900 */
[----:B------:R-:W-:Y:S02]  /*0300*/  IMAD.MOV.U32 R9, RZ, RZ, 0x3bbb989d ;  /* 0x3bbb989dff097424 */ /* 0x000fe400078e00ff */
[----:B------:R-:W-:Y:S02]  /*0310*/  IMAD.MOV.U32 R8, RZ, RZ, 0x437c0000 ;  /* 0x437c0000ff087424 */ /* 0x000fe400078e00ff */
[----:B0-----:R-:W-:-:S04]  /*0320*/  FADD R6, -R6, R7 ;  /* 0x0000000706067221 */ /* 0x001fc80000000100 */
[----:B------:R-:W-:-:S04]  /*0330*/  FFMA.SAT R7, R6, R9, 0.5 ;  /* 0x3f00000006077423 */ /* 0x000fc80000002009 */
[----:B------:R-:W-:-:S04]  /*0340*/  FFMA.RM R7, R7, R8, 12582913 ;  /* 0x4b40000107077423 */ /* 0x000fc80000004008 */
[C---:B------:R-:W-:Y:S01]  /*0350*/  FADD R9, R7.reuse, -12583039 ;  /* 0xcb40007f07097421 */ /* 0x040fe20000000000 */
[----:B------:R-:W-:-:S03]  /*0360*/  IMAD.SHL.U32 R7, R7, 0x800000, RZ ;  /* 0x0080000007077824 */ /* 0x000fc600078e00ff */
[----:B------:R-:W-:-:S04]  /*0370*/  FFMA R9, R6, 1.4426950216293334961, -R9 ;  /* 0x3fb8aa3b06097823 */ /* 0x000fc80000000809 */
[----:B------:R-:W-:-:S04]  /*0380*/  FFMA R9, R6, 1.925963033500011079e-08, R9 ;  /* 0x32a5706006097823 */ /* 0x000fc80000000009 */
[----:B------:R-:W0:Y:S02]  /*0390*/  MUFU.EX2 R6, R9 ;  /* 0x0000000900067308 */ /* 0x000e240000000800 */
[----:B0-----:R-:W-:-:S07]  /*03a0*/  FMUL R7, R7, R6 ;  /* 0x0000000607077220 */ /* 0x001fce0000400000 */
.L_x_20:
[----:B------:R-:W-:Y:S05]  /*03b0*/  BSYNC.RECONVERGENT B0 ;  /* 0x0000000000007941 */ /* 0x000fea0003800200 */
.L_x_19:
[----:B------:R1:W-:Y:S01]  /*03c0*/  STS [R2], R7 ;  /* 0x0000000702007388 */ /* 0x0003e20000000800 */
[----:B------:R-:W-:Y:S06]  /*03d0*/  BAR.SYNC.DEFER_BLOCKING 0x0 ;  /* 0x0000000000007b1d */ /* 0x000fec0000010000 */
[----:B------:R-:W-:Y:S05]  /*03e0*/  @!P0 BRA `(.L_x_21) ;  /* 0x00000000002c8947 */ /* 0x000fea0003800000 */
.L_x_22:
[----:B------:R-:W-:-:S04]  /*03f0*/  SHF.R.U32.HI R11, RZ, 0x1, R3 ;  /* 0x00000001ff0b7819 */ /* 0x000fc80000011603 */
[----:B------:R-:W-:-:S13]  /*0400*/  ISETP.GE.U32.AND P0, PT, R0, R11, PT ;  /* 0x0000000b0000720c */ /* 0x000fda0003f06070 */
[----:B0-----:R-:W-:Y:S01]  /*0410*/  @!P0 IMAD R6, R11, 0x4, R2 ;  /* 0x000000040b068824 */ /* 0x001fe200078e0202 */
        /* <DEDUP_REMOVED lines=8> */
.L_x_21:
[----:B------:R-:W2:Y:S02]  /*04a0*/  LDCU UR4, c[0x0][0x38c] ;  /* 0x00007180ff0477ac */ /* 0x000ea40008000800 */
[----:B--2---:R-:W-:-:S13]  /*04b0*/  ISETP.GE.AND P0, PT, R0, UR4, PT ;  /* 0x0000000400007c0c */ /* 0x004fda000bf06270 */
[----:B------:R-:W-:Y:S05]  /*04c0*/  @P0 EXIT ;  /* 0x000000000000094d */ /* 0x000fea0003800000 */
[----:B------:R-:W2:Y:S01]  /*04d0*/  S2UR UR5, SR_CgaCtaId ;  /* 0x00000000000579c3 */ /* 0x000ea20000008800 */
[----:B------:R-:W-:Y:S01]  /*04e0*/  UMOV UR4, 0x400 ;  /* 0x0000040000047882 */ /* 0x000fe20000000000 */
[----:B------:R-:W-:Y:S01]  /*04f0*/  BSSY.RECONVERGENT B0, `(.L_x_23) ;  /* 0x000000f000007945 */ /* 0x000fe20003800200 */
[----:B--2---:R-:W-:-:S09]  /*0500*/  ULEA UR4, UR5, UR4, 0x18 ;  /* 0x0000000405047291 */ /* 0x004fd2000f8ec0ff */
[----:B0-----:R-:W0:Y:S02]  /*0510*/  LDS R6, [UR4] ;  /* 0x00000004ff067984 */ /* 0x001e240008000800 */
[----:B0-----:R-:W0:Y:S08]  /*0520*/  MUFU.RCP R3, R6 ;  /* 0x0000000600037308 */ /* 0x001e300000001000 */
[----:B------:R-:W2:Y:S01]  /*0530*/  FCHK P0, R7, R6 ;  /* 0x0000000607007302 */ /* 0x000ea20000000000 */
[----:B0-----:R-:W-:-:S04]  /*0540*/  FFMA R0, -R6, R3, 1 ;  /* 0x3f80000006007423 */ /* 0x001fc80000000103 */
[----:B------:R-:W-:-:S04]  /*0550*/  FFMA R0, R3, R0, R3 ;  /* 0x0000000003007223 */ /* 0x000fc80000000003 */
[----:B------:R-:W-:-:S04]  /*0560*/  FFMA R3, R0, R7, RZ ;  /* 0x0000000700037223 */ /* 0x000fc800000000ff */
[----:B-1----:R-:W-:-:S04]  /*0570*/  FFMA R2, -R6, R3, R7 ;  /* 0x0000000306027223 */ /* 0x002fc80000000107 */
[----:B------:R-:W-:Y:S01]  /*0580*/  FFMA R3, R0, R2, R3 ;  /* 0x0000000200037223 */ /* 0x000fe20000000003 */
[----:B--2---:R-:W-:Y:S06]  /*0590*/  @!P0 BRA `(.L_x_24) ;  /* 0x0000000000108947 */ /* 0x004fec0003800000 */
[----:B------:R-:W-:Y:S01]  /*05a0*/  IMAD.MOV.U32 R3, RZ, RZ, R7 ;  /* 0x000000ffff037224 */ /* 0x000fe200078e0007 */
[----:B------:R-:W-:-:S07]  /*05b0*/  MOV R2, 0x5d0 ;  /* 0x000005d000027802 */ /* 0x000fce0000000f00 */
[----:B------:R-:W-:Y:S05]  /*05c0*/  CALL.REL.NOINC `($__internal_1_$__cuda_sm3x_div_rn_noftz_f32_slowpath) ;  /* 0x0000000000107944 */ /* 0x000fea0003c00000 */
[----:B------:R-:W-:-:S07]  /*05d0*/  IMAD.MOV.U32 R3, RZ, RZ, R0 ;  /* 0x000000ffff037224 */ /* 0x000fce00078e0000 */
.L_x_24:
[----:B------:R-:W-:Y:S05]  /*05e0*/  BSYNC.RECONVERGENT B0 ;  /* 0x0000000000007941 */ /* 0x000fea0003800200 */
.L_x_23:
[----:B------:R-:W-:Y:S01]  /*05f0*/  STG.E desc[UR6][R4.64], R3 ;  /* 0x0000000304007986 */ /* 0x000fe2000c101906 */
[----:B------:R-:W-:Y:S05]  /*0600*/  EXIT ;  /* 0x000000000000794d */ /* 0x000fea0003800000 */
        .weak           $__internal_1_$__cuda_sm3x_div_rn_noftz_f32_slowpath
        .type           $__internal_1_$__cuda_sm3x_div_rn_noftz_f32_slowpath,@function
        .size           $__internal_1_$__cuda_sm3x_div_rn_noftz_f32_slowpath,(.L_x_49 - $__internal_1_$__cuda_sm3x_div_rn_noftz_f32_slowpath)
$__internal_1_$__cuda_sm3x_div_rn_noftz_f32_slowpath:
[----:B------:R-:W-:Y:S01]  /*0610*/  SHF.R.U32.HI R7, RZ, 0x17, R6 ;  /* 0x00000017ff077819 */ /* 0x000fe20000011606 */
[----:B------:R-:W-:Y:S01]  /*0620*/  BSSY.RECONVERGENT B1, `(.L_x_25) ;  /* 0x0000063000017945 */ /* 0x000fe20003800200 */
        /* <DEDUP_REMOVED lines=9> */
[----:B------:R-:W-:Y:S01]  /*06c0*/  FSETP.GTU.FTZ.AND P0, PT, |R3|, +INF , PT ;  /* 0x7f8000000300780b */ /* 0x000fe20003f1c200 */
[----:B------:R-:W-:Y:S01]  /*06d0*/  IMAD.MOV.U32 R0, RZ, RZ, R6 ;  /* 0x000000ffff007224 */ /* 0x000fe200078e0006 */
        /* <DEDUP_REMOVED lines=22> */
.L_x_26:
[----:B------:R-:W-:Y:S01]  /*0840*/  LEA R9, R7, 0xc0800000, 0x17 ;  /* 0xc080000007097811 */ /* 0x000fe200078eb8ff */
[----:B------:R-:W-:Y:S04]  /*0850*/  BSSY.RECONVERGENT B2, `(.L_x_31) ;  /* 0x0000036000027945 */ /* 0x000fe80003800200 */
[----:B------:R-:W-:Y:S02]  /*0860*/  IMAD.IADD R9, R6, 0x1, -R9 ;  /* 0x0000000106097824 */ /* 0x000fe400078e0a09 */
[----:B------:R-:W-:Y:S02]  /*0870*/  VIADD R6, R12, 0xffffff81 ;  /* 0xffffff810c067836 */ /* 0x000fe40000000000 */
[----:B------:R-:W0:Y:S01]  /*0880*/  MUFU.RCP R10, R9 ;  /* 0x00000009000a7308 */ /* 0x000e220000001000 */
[----:B------:R-:W-:Y:S01]  /*0890*/  FADD.FTZ R11, -R9, -RZ ;  /* 0x800000ff090b7221 */ /* 0x000fe20000010100 */
[C---:B------:R-:W-:Y:S01]  /*08a0*/  IMAD R0, R6.reuse, -0x800000, R3 ;  /* 0xff80000006007824 */ /* 0x040fe200078e0203 */
[----:B------:R-:W-:-:S05]  /*08b0*/  IADD3 R7, PT, PT, R6, 0x7f, -R7 ;  /* 0x0000007f06077810 */ /* 0x000fca0007ffe807 */
[----:B------:R-:W-:Y:S02]  /*08c0*/  IMAD.IADD R7, R7, 0x1, R8 ;  /* 0x0000000107077824 */ /* 0x000fe400078e0208 */
[----:B0-----:R-:W-:-:S04]  /*08d0*/  FFMA R13, R10, R11, 1 ;  /* 0x3f8000000a0d7423 */ /* 0x001fc8000000000b */
        /* <DEDUP_REMOVED lines=25> */
[----:B------:R-:W-:Y:S01]  /*0a70*/  ISETP.NE.AND P1, PT, R9, RZ, PT ;  /* 0x000000ff0900720c */ /* 0x000fe20003f25270 */
[----:B------:R-:W-:Y:S01]  /*0a80*/  IMAD.MOV R9, RZ, RZ, -R9 ;  /* 0x000000ffff097224 */ /* 0x000fe200078e0a09 */
        /* <DEDUP_REMOVED lines=14> */
.L_x_33:
[----:B------:R-:W-:-:S04]  /*0b70*/  LOP3.LUT R0, R0, 0x80000000, RZ, 0xc0, !PT ;  /* 0x8000000000007812 */ /* 0x000fc800078ec0ff */
[----:B------:R-:W-:Y:S01]  /*0b80*/  LOP3.LUT R0, R0, 0x7f800000, RZ, 0xfc, !PT ;  /* 0x7f80000000007812 */ /* 0x000fe200078efcff */
[----:B------:R-:W-:Y:S06]  /*0b90*/  BRA `(.L_x_34) ;  /* 0x0000000000047947 */ /* 0x000fec0003800000 */
.L_x_32:
[----:B------:R-:W-:-:S07]  /*0ba0*/  IMAD R0, R7, 0x800000, R0 ;  /* 0x0080000007007824 */ /* 0x000fce00078e0200 */
.L_x_34:
[----:B------:R-:W-:Y:S05]  /*0bb0*/  BSYNC.RECONVERGENT B2 ;  /* 0x0000000000027941 */ /* 0x000fea0003800200 */
.L_x_31:
[----:B------:R-:W-:Y:S05]  /*0bc0*/  BRA `(.L_x_35) ;  /* 0x0000000000207947 */ /* 0x000fea0003800000 */
.L_x_30:
[----:B------:R-:W-:-:S04]  /*0bd0*/  LOP3.LUT R0, R6, 0x80000000, R3, 0x48, !PT ;  /* 0x8000000006007812 */ /* 0x000fc800078e4803 */
[----:B------:R-:W-:Y:S01]  /*0be0*/  LOP3.LUT R0, R0, 0x7f800000, RZ, 0xfc, !PT ;  /* 0x7f80000000007812 */ /* 0x000fe200078efcff */
[----:B------:R-:W-:Y:S06]  /*0bf0*/  BRA `(.L_x_35) ;  /* 0x0000000000147947 */ /* 0x000fec0003800000 */
.L_x_29:
[----:B------:R-:W-:Y:S01]  /*0c00*/  LOP3.LUT R0, R6, 0x80000000, R3, 0x48, !PT ;  /* 0x8000000006007812 */ /* 0x000fe200078e4803 */
[----:B------:R-:W-:Y:S06]  /*0c10*/  BRA `(.L_x_35) ;  /* 0x00000000000c7947 */ /* 0x000fec0003800000 */
.L_x_28:
[----:B------:R-:W0:Y:S01]  /*0c20*/  MUFU.RSQ R0, -QNAN ;  /* 0xffc0000000007908 */ /* 0x000e220000001400 */
[----:B------:R-:W-:Y:S05]  /*0c30*/  BRA `(.L_x_35) ;  /* 0x0000000000047947 */ /* 0x000fea0003800000 */
.L_x_27:
[----:B------:R-:W-:-:S07]  /*0c40*/  FADD.FTZ R0, R3, R0 ;  /* 0x0000000003007221 */ /* 0x000fce0000010000 */
.L_x_35:
[----:B------:R-:W-:Y:S05]  /*0c50*/  BSYNC.RECONVERGENT B1 ;  /* 0x0000000000017941 */ /* 0x000fea0003800200 */
.L_x_25:
[----:B------:R-:W-:-:S04]  /*0c60*/  IMAD.MOV.U32 R3, RZ, RZ, 0x0 ;  /* 0x00000000ff037424 */ /* 0x000fc800078e00ff */
[----:B0-----:R-:W-:Y:S05]  /*0c70*/  RET.REL.NODEC R2 `(_Z22optimizedSoftmaxKernelPfii) ;  /* 0xfffffff002e07950 */ /* 0x001fea0003c3ffff */
.L_x_36:
        /* <DEDUP_REMOVED lines=16> */
.L_x_49:


//--------------------- .text._Z11scaleKernelPfif --------------------------
	.section	.text._Z11scaleKernelPfif,"ax",@progbits
	.align	128
        .global         _Z11scaleKernelPfif
        .type           _Z11scaleKernelPfif,@function
        .size           _Z11scaleKernelPfif,(.L_x_54 - _Z11scaleKernelPfif)
        .other          _Z11scaleKernelPfif,@"STO_CUDA_ENTRY STV_DEFAULT"
_Z11scaleKernelPfif:
.text._Z11scaleKernelPfif:
        /* <DEDUP_REMOVED lines=10> */
[----:B------:R-:W2:Y:S01]  /*00a0*/  LDCU UR6, c[0x0][0x38c] ;  /* 0x00007180ff0677ac */ /* 0x000ea20008000800 */
[----:B0-----:R-:W-:-:S05]  /*00b0*/  IMAD.WIDE R2, R5, 0x4, R2 ;  /* 0x0000000405027825 */ /* 0x001fca00078e0202 */
[----:B-1----:R-:W2:Y:S02]  /*00c0*/  LDG.E R0, desc[UR4][R2.64] ;  /* 0x0000000402007981 */ /* 0x002ea4000c1e1900 */
[----:B--2---:R-:W-:-:S05]  /*00d0*/  FMUL R5, R0, UR6 ;  /* 0x0000000600057c20 */ /* 0x004fca0008400000 */
[----:B------:R-:W-:Y:S01]  /*00e0*/  STG.E desc[UR4][R2.64], R5 ;  /* 0x0000000502007986 */ /* 0x000fe2000c101904 */
[----:B------:R-:W-:Y:S05]  /*00f0*/  EXIT ;  /* 0x000000000000794d */ /* 0x000fea0003800000 */
.L_x_37:
        /* <DEDUP_REMOVED lines=16> */
.L_x_54:


//--------------------- .text._Z22matMulKernelTransposedPKfS0_Pfiii --------------------------
	.section	.text._Z22matMulKernelTransposedPKfS0_Pfiii,"ax",@progbits
	.align	128
        .global         _Z22matMulKernelTransposedPKfS0_Pfiii
        .type           _Z22matMulKernelTransposedPKfS0_Pfiii,@function
        .size           _Z22matMulKernelTransposedPKfS0_Pfiii,(.L_x_55 - _Z22matMulKernelTransposedPKfS0_Pfiii)
        .other          _Z22matMulKernelTransposedPKfS0_Pfiii,@"STO_CUDA_ENTRY STV_DEFAULT"
_Z22matMulKernelTransposedPKfS0_Pfiii:
.text._Z22matMulKernelTransposedPKfS0_Pfiii:
[----:B------:R-:W-:Y:S01]  /*0000*/  LDC R1, c[0x0][0x37c] ;  /* 0x0000df00ff017b82 */ /* 0x000fe20000000800 */
[----:B------:R-:W0:Y:S07]  /*0010*/  S2R R3, SR_TID.X ;  /* 0x0000000000037919 */ /* 0x000e2e0000002100 */
[----:B------:R-:W1:Y:S01]  /*0020*/  LDC R7, c[0x0][0x364] ;  /* 0x0000d900ff077b82 */ /* 0x000e620000000800 */
[----:B------:R-:W2:Y:S01]  /*0030*/  LDCU.64 UR10, c[0x0][0x398] ;  /* 0x00007300ff0a77ac */ /* 0x000ea20008000a00 */
[----:B------:R-:W1:Y:S06]  /*0040*/  S2R R2, SR_TID.Y ;  /* 0x0000000000027919 */ /* 0x000e6c0000002200 */
[----:B------:R-:W0:Y:S08]  /*0050*/  S2UR UR5, SR_CTAID.X ;  /* 0x00000000000579c3 */ /* 0x000e300000002500 */
[----:B------:R-:W0:Y:S08]  /*0060*/  LDC R0, c[0x0][0x360] ;  /* 0x0000d800ff007b82 */ /* 0x000e300000000800 */
[----:B------:R-:W1:Y:S01]  /*0070*/  S2UR UR4, SR_CTAID.Y ;  /* 0x00000000000479c3 */ /* 0x000e620000002600 */
[----:B0-----:R-:W-:-:S05]  /*0080*/  IMAD R0, R0, UR5, R3 ;  /* 0x0000000500007c24 */ /* 0x001fca000f8e0203 */
[----:B--2---:R-:W-:Y:S01]  /*0090*/  ISETP.GE.AND P0, PT, R0, UR11, PT ;  /* 0x0000000b00007c0c */ /* 0x004fe2000bf06270 */
[----:B-1----:R-:W-:-:S05]  /*00a0*/  IMAD R7, R7, UR4, R2 ;  /* 0x0000000407077c24 */ /* 0x002fca000f8e0202 */
[----:B------:R-:W-:-:S13]  /*00b0*/  ISETP.GE.OR P0, PT, R7, UR10, P0 ;  /* 0x0000000a07007c0c */ /* 0x000fda0008706670 */
[----:B------:R-:W-:Y:S05]  /*00c0*/  @P0 EXIT ;  /* 0x000000000000094d */ /* 0x000fea0003800000 */
[----:B------:R-:W0:Y:S01]  /*00d0*/  LDCU UR7, c[0x0][0x3a0] ;  /* 0x00007400ff0777ac */ /* 0x000e220008000800 */
[----:B------:R-:W-:Y:S01]  /*00e0*/  HFMA2 R14, -RZ, RZ, 0, 0 ;  /* 0x00000000ff0e7431 */ /* 0x000fe200000001ff */
[----:B------:R-:W1:Y:S01]  /*00f0*/  LDCU.64 UR12, c[0x0][0x358] ;  /* 0x00006b00ff0c77ac */ /* 0x000e620008000a00 */
[----:B0-----:R-:W-:-:S09]  /*0100*/  UISETP.GE.AND UP0, UPT, UR7, 0x1, UPT ;  /* 0x000000010700788c */ /* 0x001fd2000bf06270 */
[----:B-1----:R-:W-:Y:S05]  /*0110*/  BRA.U !UP0, `(.L_x_38) ;  /* 0x00000009089c7547 */ /* 0x002fea000b800000 */
[----:B------:R-:W-:Y:S02]  /*0120*/  UISETP.GE.U32.AND UP1, UPT, UR7, 0x10, UPT ;  /* 0x000000100700788c */ /* 0x000fe4000bf26070 */
[----:B------:R-:W-:Y:S01]  /*0130*/  IMAD R8, R7, UR7, RZ ;  /* 0x0000000707087c24 */ /* 0x000fe2000f8e02ff */
[----:B------:R-:W-:Y:S02]  /*0140*/  ULOP3.LUT UR10, UR7, 0xf, URZ, 0xc0, !UPT ;  /* 0x0000000f070a7892 */ /* 0x000fe4000f8ec0ff */
[----:B------:R-:W-:Y:S01]  /*0150*/  IMAD R9, R0, UR7, RZ ;  /* 0x0000000700097c24 */ /* 0x000fe2000f8e02ff */
[----:B------:R-:W-:Y:S01]  /*0160*/  MOV R14, RZ ;  /* 0x000000ff000e7202 */ /* 0x000fe20000000f00 */
[----:B------:R-:W-:Y:S01]  /*0170*/  UMOV UR4, URZ ;  /* 0x000000ff00047c82 */ /* 0x000fe20008000000 */
[----:B------:R-:W-:Y:S01]  /*0180*/  UISETP.NE.AND UP0, UPT, UR10, URZ, UPT ;  /* 0x000000ff0a00728c */ /* 0x000fe2000bf05270 */
[----:B------:R-:W-:Y:S10]  /*0190*/  BRA.U !UP1, `(.L_x_39) ;  /* 0x0000000509107547 */ /* 0x000ff4000b800000 */
[----:B------:R-:W0:Y:S01]  /*01a0*/  LDC.64 R2, c[0x0][0x380] ;  /* 0x0000e000ff027b82 */ /* 0x000e220000000a00 */
[----:B------:R-:W1:Y:S01]  /*01b0*/  LDCU.64 UR8, c[0x0][0x388] ;  /* 0x00007100ff0877ac */ /* 0x000e620008000a00 */
[----:B------:R-:W-:Y:S02]  /*01c0*/  MOV R14, RZ ;  /* 0x000000ff000e7202 */ /* 0x000fe40000000f00 */
[----:B------:R-:W-:Y:S01]  /*01d0*/  MOV R6, R9 ;  /* 0x0000000900067202 */ /* 0x000fe20000000f00 */
[----:B------:R-:W-:Y:S02]  /*01e0*/  ULOP3.LUT UR4, UR7, 0x7ffffff0, URZ, 0xc0, !UPT ;  /* 0x7ffffff007047892 */ /* 0x000fe4000f8ec0ff */
[----:B-1----:R-:W-:Y:S02]  /*01f0*/  UIADD3 UR5, UP1, UPT, UR8, 0x20, URZ ;  /* 0x0000002008057890 */ /* 0x002fe4000ff3e0ff */
[----:B------:R-:W-:Y:S02]  /*0200*/  UIADD3 UR8, UPT, UPT, -UR4, URZ, URZ ;  /* 0x000000ff04087290 */ /* 0x000fe4000fffe1ff */
[----:B------:R-:W-:Y:S01]  /*0210*/  UIADD3.X UR6, UPT, UPT, URZ, UR9, URZ, UP1, !UPT ;  /* 0x00000009ff067290 */ /* 0x000fe20008ffe4ff */
[----:B0-----:R-:W-:-:S03]  /*0220*/  IMAD.WIDE.U32 R2, R8, 0x4, R2 ;  /* 0x0000000408027825 */ /* 0x001fc600078e0002 */
[----:B------:R-:W-:-:S04]  /*0230*/  IADD3 R4, P0, PT, R2, 0x20, RZ ;  /* 0x0000002002047810 */ /* 0x000fc80007f1e0ff */
[----:B------:R-:W-:-:S09]  /*0240*/  IADD3.X R5, PT, PT, RZ, R3, RZ, P0, !PT ;  /* 0x00000003ff057210 */ /* 0x000fd200007fe4ff */
.L_x_40:
[----:B------:R-:W-:Y:S01]  /*0250*/  MOV R2, UR5 ;  /* 0x0000000500027c02 */ /* 0x000fe20008000f00 */
[----:B------:R-:W2:Y:S01]  /*0260*/  LDG.E R15, desc[UR12][R4.64+-0x20] ;  /* 0xffffe00c040f7981 */ /* 0x000ea2000c1e1900 */
[----:B------:R-:W-:-:S03]  /*0270*/  MOV R3, UR6 ;  /* 0x0000000600037c02 */ /* 0x000fc60008000f00 */
[----:B------:R-:W3:Y:S01]  /*0280*/  LDG.E R17, desc[UR12][R4.64+-0x1c] ;  /* 0xffffe40c04117981 */ /* 0x000ee2000c1e1900 */
[----:B------:R-:W-:-:S03]  /*0290*/  IMAD.WIDE R2, R6, 0x4, R2 ;  /* 0x0000000406027825 */ /* 0x000fc600078e0202 */
[----:B------:R-:W4:Y:S04]  /*02a0*/  LDG.E R19, desc[UR12][R4.64+-0x18] ;  /* 0xffffe80c04137981 */ /* 0x000f28000c1e1900 */
[----:B------:R-:W2:Y:S04]  /*02b0*/  LDG.E R16, desc[UR12][R2.64+-0x20] ;  /* 0xffffe00c02107981 */ /* 0x000ea8000c1e1900 */
[----:B------:R-:W3:Y:S04]  /*02c0*/  LDG.E R24, desc[UR12][R2.64+-0x1c] ;  /* 0xffffe40c02187981 */ /* 0x000ee8000c1e1900 */
[----:B------:R-:W4:Y:S04]  /*02d0*/  LDG.E R18, desc[UR12][R2.64+-0x18] ;  /* 0xffffe80c02127981 */ /* 0x000f28000c1e1900 */
[----:B------:R-:W5:Y:S04]  /*02e0*/  LDG.E R20, desc[UR12][R4.64+-0x14] ;  /* 0xffffec0c04147981 */ /* 0x000f68000c1e1900 */
        /* <DEDUP_REMOVED lines=8> */
[----:B------:R-:W5:Y:S01]  /*0370*/  LDG.E R26, desc[UR12][R4.64+0x1c] ;  /* 0x00001c0c041a7981 */ /* 0x000f62000c1e1900 */
[----:B--2---:R-:W-:-:S03]  /*0380*/  FFMA R16, R15, R16, R14 ;  /* 0x000000100f107223 */ /* 0x004fc6000000000e */
[----:B------:R-:W2:Y:S01]  /*0390*/  LDG.E R15, desc[UR12][R4.64+-0x4] ;  /* 0xfffffc0c040f7981 */ /* 0x000ea2000c1e1900 */
[----:B---3--:R-:W-:-:S03]  /*03a0*/  FFMA R24, R17, R24, R16 ;  /* 0x0000001811187223 */ /* 0x008fc60000000010 */
[----:B------:R-:W2:Y:S01]  /*03b0*/  LDG.E R14, desc[UR12][R2.64+-0x4] ;  /* 0xfffffc0c020e7981 */ /* 0x000ea2000c1e1900 */
[----:B----4-:R-:W-:-:S03]  /*03c0*/  FFMA R25, R19, R18, R24 ;  /* 0x0000001213197223 */ /* 0x010fc60000000018 */
[----:B------:R-:W3:Y:S04]  /*03d0*/  LDG.E R16, desc[UR12][R4.64] ;  /* 0x0000000c04107981 */ /* 0x000ee8000c1e1900 */
[----:B------:R-:W3:Y:S01]  /*03e0*/  LDG.E R17, desc[UR12][R2.64] ;  /* 0x0000000c02117981 */ /* 0x000ee2000c1e1900 */
[----:B-----5:R-:W-:-:S03]  /*03f0*/  FFMA R25, R20, R21, R25 ;  /* 0x0000001514197223 */ /* 0x020fc60000000019 */
[----:B------:R-:W4:Y:S04]  /*0400*/  LDG.E R18, desc[UR12][R4.64+0x4] ;  /* 0x0000040c04127981 */ /* 0x000f28000c1e1900 */
[----:B------:R-:W4:Y:S01]  /*0410*/  LDG.E R19, desc[UR12][R2.64+0x4] ;  /* 0x0000040c02137981 */ /* 0x000f22000c1e1900 */
[----:B------:R-:W-:-:S03]  /*0420*/  FFMA R25, R22, R23, R25 ;  /* 0x0000001716197223 */ /* 0x000fc60000000019 */
[----:B------:R-:W5:Y:S04]  /*0430*/  LDG.E R20, desc[UR12][R4.64+0x8] ;  /* 0x0000080c04147981 */ /* 0x000f68000c1e1900 */
[----:B------:R-:W5:Y:S01]  /*0440*/  LDG.E R21, desc[UR12][R2.64+0x8] ;  /* 0x0000080c02157981 */ /* 0x000f62000c1e1900 */
[----:B------:R-:W-:-:S03]  /*0450*/  FFMA R25, R10, R11, R25 ;  /* 0x0000000b0a197223 */ /* 0x000fc60000000019 */
[----:B------:R-:W5:Y:S04]  /*0460*/  LDG.E R22, desc[UR12][R4.64+0xc] ;  /* 0x00000c0c04167981 */ /* 0x000f68000c1e1900 */
[----:B------:R-:W5:Y:S04]  /*0470*/  LDG.E R23, desc[UR12][R2.64+0xc] ;  /* 0x00000c0c02177981 */ /* 0x000f68000c1e1900 */
[----:B------:R-:W5:Y:S01]  /*0480*/  LDG.E R10, desc[UR12][R4.64+0x10] ;  /* 0x0000100c040a7981 */ /* 0x000f62000c1e1900 */
[----:B------:R-:W-:-:S03]  /*0490*/  FFMA R28, R12, R13, R25 ;  /* 0x0000000d0c1c7223 */ /* 0x000fc60000000019 */
[----:B------:R-:W5:Y:S04]  /*04a0*/  LDG.E R11, desc[UR12][R2.64+0x10] ;  /* 0x0000100c020b7981 */ /* 0x000f68000c1e1900 */
[----:B------:R-:W5:Y:S04]  /*04b0*/  LDG.E R24, desc[UR12][R4.64+0x14] ;  /* 0x0000140c04187981 */ /* 0x000f68000c1e1900 */
[----:B------:R-:W5:Y:S04]  /*04c0*/  LDG.E R25, desc[UR12][R2.64+0x14] ;  /* 0x0000140c02197981 */ /* 0x000f68000c1e1900 */
[----:B------:R0:W5:Y:S04]  /*04d0*/  LDG.E R13, desc[UR12][R4.64+0x18] ;  /* 0x0000180c040d7981 */ /* 0x000168000c1e1900 */
[----:B------:R-:W5:Y:S01]  /*04e0*/  LDG.E R12, desc[UR12][R2.64+0x18] ;  /* 0x0000180c020c7981 */ /* 0x000f62000c1e1900 */
[----:B------:R-:W-:-:S04]  /*04f0*/  UIADD3 UR8, UPT, UPT, UR8, 0x10, URZ ;  /* 0x0000001008087890 */ /* 0x000fc8000fffe0ff */
[----:B------:R-:W-:Y:S01]  /*0500*/  UISETP.NE.AND UP1, UPT, UR8, URZ, UPT ;  /* 0x000000ff0800728c */ /* 0x000fe2000bf25270 */
[----:B0-----:R-:W-:Y:S02]  /*0510*/  IADD3 R4, P0, PT, R4, 0x40, RZ ;  /* 0x0000004004047810 */ /* 0x001fe40007f1e0ff */
[----:B------:R-:W-:Y:S02]  /*0520*/  IADD3 R6, PT, PT, R6, 0x10, RZ ;  /* 0x0000001006067810 */ /* 0x000fe40007ffe0ff */
[----:B------:R-:W-:Y:S01]  /*0530*/  IADD3.X R5, PT, PT, RZ, R5, RZ, P0, !PT ;  /* 0x00000005ff057210 */ /* 0x000fe200007fe4ff */
[----:B--2---:R-:W-:-:S04]  /*0540*/  FFMA R15, R15, R14, R28 ;  /* 0x0000000e0f0f7223 */ /* 0x004fc8000000001c */
[----:B---3--:R-:W-:-:S04]  /*0550*/  FFMA R15, R16, R17, R15 ;  /* 0x00000011100f7223 */ /* 0x008fc8000000000f */
[----:B----4-:R-:W-:-:S04]  /*0560*/  FFMA R15, R18, R19, R15 ;  /* 0x00000013120f7223 */ /* 0x010fc8000000000f */
[----:B-----5:R-:W-:-:S04]  /*0570*/  FFMA R15, R20, R21, R15 ;  /* 0x00000015140f7223 */ /* 0x020fc8000000000f */
[----:B------:R-:W-:-:S04]  /*0580*/  FFMA R15, R22, R23, R15 ;  /* 0x00000017160f7223 */ /* 0x000fc8000000000f */
[----:B------:R-:W-:-:S04]  /*0590*/  FFMA R11, R10, R11, R15 ;  /* 0x0000000b0a0b7223 */ /* 0x000fc8000000000f */
[----:B------:R-:W-:-:S04]  /*05a0*/  FFMA R24, R24, R25, R11 ;  /* 0x0000001918187223 */ /* 0x000fc8000000000b */
[----:B------:R-:W-:-:S04]  /*05b0*/  FFMA R13, R13, R12, R24 ;  /* 0x0000000c0d0d7223 */ /* 0x000fc80000000018 */
[----:B------:R-:W-:Y:S01]  /*05c0*/  FFMA R14, R26, R27, R13 ;  /* 0x0000001b1a0e7223 */ /* 0x000fe2000000000d */
[----:B------:R-:W-:Y:S06]  /*05d0*/  BRA.U UP1, `(.L_x_40) ;  /* 0xfffffffd011c7547 */ /* 0x000fec000b83ffff */
.L_x_39:
[----:B------:R-:W-:Y:S05]  /*05e0*/  BRA.U !UP0, `(.L_x_38) ;  /* 0x0000000508687547 */ /* 0x000fea000b800000 */
[----:B------:R-:W-:Y:S02]  /*05f0*/  UISETP.GE.U32.AND UP0, UPT, UR10, 0x8, UPT ;  /* 0x000000080a00788c */ /* 0x000fe4000bf06070 */
[----:B------:R-:W-:-:S04]  /*0600*/  ULOP3.LUT UR6, UR7, 0x7, URZ, 0xc0, !UPT ;  /* 0x0000000707067892 */ /* 0x000fc8000f8ec0ff */
[----:B------:R-:W-:-:S03]  /*0610*/  UISETP.NE.AND UP1, UPT, UR6, URZ, UPT ;  /* 0x000000ff0600728c */ /* 0x000fc6000bf25270 */
[----:B------:R-:W-:Y:S08]  /*0620*/  BRA.U !UP0, `(.L_x_41) ;  /* 0x0000000108907547 */ /* 0x000ff0000b800000 */
[----:B------:R-:W0:Y:S01]  /*0630*/  LDC.64 R10, c[0x0][0x380] ;  /* 0x0000e000ff0a7b82 */ /* 0x000e220000000a00 */
[----:B------:R-:W1:Y:S01]  /*0640*/  LDCU.64 UR8, c[0x0][0x380] ;  /* 0x00007000ff0877ac */ /* 0x000e620008000a00 */
[C---:B------:R-:W-:Y:S02]  /*0650*/  IADD3 R3, PT, PT, R8.reuse, UR4, RZ ;  /* 0x0000000408037c10 */ /* 0x040fe4000fffe0ff */
[----:B------:R-:W-:Y:S02]  /*0660*/  IADD3 R6, P0, PT, R8, UR4, RZ ;  /* 0x0000000408067c10 */ /* 0x000fe4000ff1e0ff */
[----:B------:R-:W-:Y:S02]  /*0670*/  IADD3 R13, PT, PT, R9, UR4, RZ ;  /* 0x00000004090d7c10 */ /* 0x000fe4000fffe0ff */
[----:B------:R-:W2:Y:S01]  /*0680*/  LDC.64 R4, c[0x0][0x388] ;  /* 0x0000e200ff047b82 */ /* 0x000ea20000000a00 */
[----:B0-----:R-:W-:Y:S01]  /*0690*/  IMAD.WIDE.U32 R10, R3, 0x4, R10 ;  /* 0x00000004030a7825 */ /* 0x001fe200078e000a */
[----:B------:R-:W-:-:S02]  /*06a0*/  IADD3.X R3, PT, PT, RZ, RZ, RZ, P0, !PT ;  /* 0x000000ffff037210 */ /* 0x000fc400007fe4ff */
[C---:B-1----:R-:W-:Y:S02]  /*06b0*/  LEA R2, P0, R6.reuse, UR8, 0x2 ;  /* 0x0000000806027c11 */ /* 0x042fe4000f8010ff */
[----:B------:R-:W3:Y:S02]  /*06c0*/  LDG.E R15, desc[UR12][R10.64] ;  /* 0x0000000c0a0f7981 */ /* 0x000ee4000c1e1900 */
[----:B------:R-:W-:Y:S01]  /*06d0*/  LEA.HI.X R3, R6, UR9, R3, 0x2, P0 ;  /* 0x0000000906037c11 */ /* 0x000fe200080f1403 */
[----:B--2---:R-:W-:-:S04]  /*06e0*/  IMAD.WIDE R4, R13, 0x4, R4 ;  /* 0x000000040d047825 */ /* 0x004fc800078e0204 */
[----:B------:R-:W2:Y:S04]  /*06f0*/  LDG.E R18, desc[UR12][R2.64+0x4] ;  /* 0x0000040c02127981 */ /* 0x000ea8000c1e1900 */
[----:B------:R-:W3:Y:S04]  /*0700*/  LDG.E R16, desc[UR12][R4.64] ;  /* 0x0000000c04107981 */ /* 0x000ee8000c1e1900 */
[----:B------:R-:W2:Y:S04]  /*0710*/  LDG.E R17, desc[UR12][R4.64+0x4] ;  /* 0x0000040c04117981 */ /* 0x000ea8000c1e1900 */
[----:B------:R-:W4:Y:S04]  /*0720*/  LDG.E R19, desc[UR12][R4.64+0x8] ;  /* 0x0000080c04137981 */ /* 0x000f28000c1e1900 */
        /* <DEDUP_REMOVED lines=11> */
[----:B------:R-:W-:Y:S01]  /*07e0*/  UIADD3 UR4, UPT, UPT, UR4, 0x8, URZ ;  /* 0x0000000804047890 */ /* 0x000fe2000fffe0ff */
[----:B---3--:R-:W-:-:S04]  /*07f0*/  FFMA R15, R15, R16, R14 ;  /* 0x000000100f0f7223 */ /* 0x008fc8000000000e */
[----:B--2---:R-:W-:-:S04]  /*0800*/  FFMA R15, R18, R17, R15 ;  /* 0x00000011120f7223 */ /* 0x004fc8000000000f */
[----:B----4-:R-:W-:-:S04]  /*0810*/  FFMA R15, R20, R19, R15 ;  /* 0x00000013140f7223 */ /* 0x010fc8000000000f */
[----:B-----5:R-:W-:-:S04]  /*0820*/  FFMA R15, R22, R21, R15 ;  /* 0x00000015160f7223 */ /* 0x020fc8000000000f */
[----:B------:R-:W-:-:S04]  /*0830*/  FFMA R15, R24, R23, R15 ;  /* 0x00000017180f7223 */ /* 0x000fc8000000000f */
[----:B------:R-:W-:-:S04]  /*0840*/  FFMA R13, R12, R13, R15 ;  /* 0x0000000d0c0d7223 */ /* 0x000fc8000000000f */
[----:B------:R-:W-:-:S04]  /*0850*/  FFMA R11, R6, R11, R13 ;  /* 0x0000000b060b7223 */ /* 0x000fc8000000000d */
[----:B------:R-:W-:-:S07]  /*0860*/  FFMA R14, R10, R25, R11 ;  /* 0x000000190a0e7223 */ /* 0x000fce000000000b */
.L_x_41:
        /* <DEDUP_REMOVED lines=13> */
[----:B-1----:R-:W-:-:S03]  /*0940*/  LEA R2, P0, R6, UR6, 0x2 ;  /* 0x0000000606027c11 */ /* 0x002fc6000f8010ff */
[----:B------:R-:W3:Y:S01]  /*0950*/  LDG.E R11, desc[UR12][R10.64] ;  /* 0x0000000c0a0b7981 */ /* 0x000ee2000c1e1900 */
        /* <DEDUP_REMOVED lines=8> */
[----:B------:R-:W5:Y:S01]  /*09e0*/  LDG.E R18, desc[UR12][R4.64+0xc] ;  /* 0x00000c0c04127981 */ /* 0x000f62000c1e1900 */
[----:B------:R-:W-:Y:S01]  /*09f0*/  UIADD3 UR4, UPT, UPT, UR4, 0x4, URZ ;  /* 0x0000000404047890 */ /* 0x000fe2000fffe0ff */
[----:B---3--:R-:W-:-:S04]  /*0a00*/  FFMA R6, R11, R6, R14 ;  /* 0x000000060b067223 */ /* 0x008fc8000000000e */
[----:B--2---:R-:W-:-:S04]  /*0a10*/  FFMA R6, R13, R12, R6 ;  /* 0x0000000c0d067223 */ /* 0x004fc80000000006 */
[----:B----4-:R-:W-:-:S04]  /*0a20*/  FFMA R6, R15, R16, R6 ;  /* 0x000000100f067223 */ /* 0x010fc80000000006 */
[----:B-----5:R-:W-:-:S07]  /*0a30*/  FFMA R14, R17, R18, R6 ;  /* 0x00000012110e7223 */ /* 0x020fce0000000006 */
.L_x_42:
[----:B------:R-:W-:Y:S05]  /*0a40*/  BRA.U !UP1, `(.L_x_38) ;  /* 0x0000000109507547 */ /* 0x000fea000b800000 */
[----:B------:R-:W0:Y:S01]  /*0a50*/  LDC.64 R4, c[0x0][0x380] ;  /* 0x0000e000ff047b82 */ /* 0x000e220000000a00 */
[----:B------:R-:W-:Y:S01]  /*0a60*/  IADD3 R11, PT, PT, R8, UR4, RZ ;  /* 0x00000004080b7c10 */ /* 0x000fe2000fffe0ff */
[----:B------:R-:W-:-:S06]  /*0a70*/  UIADD3 UR5, UPT, UPT, -UR5, URZ, URZ ;  /* 0x000000ff05057290 */ /* 0x000fcc000fffe1ff */
[----:B------:R-:W1:Y:S01]  /*0a80*/  LDC.64 R2, c[0x0][0x388] ;  /* 0x0000e200ff027b82 */ /* 0x000e620000000a00 */
[----:B0-----:R-:W-:Y:S01]  /*0a90*/  IMAD.WIDE.U32 R4, R11, 0x4, R4 ;  /* 0x000000040b047825 */ /* 0x001fe200078e0004 */
[----:B------:R-:W-:Y:S02]  /*0aa0*/  IADD3 R11, PT, PT, R9, UR4, RZ ;  /* 0x00000004090b7c10 */ /* 0x000fe4000fffe0ff */
[----:B------:R-:W-:Y:S02]  /*0ab0*/  MOV R6, R4 ;  /* 0x0000000400067202 */ /* 0x000fe40000000f00 */
[----:B------:R-:W-:-:S07]  /*0ac0*/  MOV R13, R5 ;  /* 0x00000005000d7202 */ /* 0x000fce0000000f00 */
.L_x_43:
[----:B-1----:R-:W-:Y:S01]  /*0ad0*/  IMAD.WIDE R4, R11, 0x4, R2 ;  /* 0x000000040b047825 */ /* 0x002fe200078e0202 */
[----:B------:R-:W-:Y:S02]  /*0ae0*/  MOV R9, R13 ;  /* 0x0000000d00097202 */ /* 0x000fe40000000f00 */
[----:B------:R-:W-:-:S03]  /*0af0*/  MOV R8, R6 ;  /* 0x0000000600087202 */ /* 0x000fc60000000f00 */
[----:B------:R-:W2:Y:S04]  /*0b00*/  LDG.E R4, desc[UR12][R4.64] ;  /* 0x0000000c04047981 */ /* 0x000ea8000c1e1900 */
[----:B------:R-:W2:Y:S01]  /*0b10*/  LDG.E R9, desc[UR12][R8.64] ;  /* 0x0000000c08097981 */ /* 0x000ea2000c1e1900 */
[----:B------:R-:W-:Y:S01]  /*0b20*/  UIADD3 UR5, UPT, UPT, UR5, 0x1, URZ ;  /* 0x0000000105057890 */ /* 0x000fe2000fffe0ff */
[----:B------:R-:W-:Y:S02]  /*0b30*/  IADD3 R6, P0, PT, R6, 0x4, RZ ;  /* 0x0000000406067810 */ /* 0x000fe40007f1e0ff */
[----:B------:R-:W-:Y:S01]  /*0b40*/  IADD3 R11, PT, PT, R11, 0x1, RZ ;  /* 0x000000010b0b7810 */ /* 0x000fe20007ffe0ff */
[----:B------:R-:W-:Y:S01]  /*0b50*/  UISETP.NE.AND UP0, UPT, UR5, URZ, UPT ;  /* 0x000000ff0500728c */ /* 0x000fe2000bf05270 */
[----:B------:R-:W-:Y:S01]  /*0b60*/  IADD3.X R13, PT, PT, RZ, R13, RZ, P0, !PT ;  /* 0x0000000dff0d7210 */ /* 0x000fe200007fe4ff */
[----:B--2---:R-:W-:-:S07]  /*0b70*/  FFMA R14, R9, R4, R14 ;  /* 0x00000004090e7223 */ /* 0x004fce000000000e */
[----:B------:R-:W-:Y:S05]  /*0b80*/  BRA.U UP0, `(.L_x_43) ;  /* 0xfffffffd00d07547 */ /* 0x000fea000b83ffff */
.L_x_38:
[----:B------:R-:W0:Y:S01]  /*0b90*/  LDC.64 R2, c[0x0][0x390] ;  /* 0x0000e400ff027b82 */ /* 0x000e220000000a00 */
[----:B------:R-:W-:-:S04]  /*0ba0*/  IMAD R7, R7, UR11, R0 ;  /* 0x0000000b07077c24 */ /* 0x000fc8000f8e0200 */
[----:B0-----:R-:W-:-:S05]  /*0bb0*/  IMAD.WIDE R2, R7, 0x4, R2 ;  /* 0x0000000407027825 */ /* 0x001fca00078e0202 */
[----:B------:R-:W-:Y:S01]  /*0bc0*/  STG.E desc[UR12][R2.64], R14 ;  /* 0x0000000e02007986 */ /* 0x000fe2000c10190c */
[----:B------:R-:W-:Y:S05]  /*0bd0*/  EXIT ;  /* 0x000000000000794d */ /* 0x000fea0003800000 */
.L_x_44:
        /* <DEDUP_REMOVED lines=10> */
.L_x_55:


//--------------------- .text._Z17tiledMatMulKernelPKfS0_Pfiiii --------------------------
	.section	.text._Z17tiledMatMulKernelPKfS0_Pfiiii,"ax",@progbits
	.align	128
        .global         _Z17tiledMatMulKernelPKfS0_Pfiiii
        .type           _Z17tiledMatMulKernelPKfS0_Pfiiii,@function
        .size           _Z17tiledMatMulKernelPKfS0_Pfiiii,(.L_x_56 - _Z17tiledMatMulKernelPKfS0_Pfiiii)
        .other          _Z17tiledMatMulKernelPKfS0_Pfiiii,@"STO_CUDA_ENTRY STV_DEFAULT"
_Z17tiledMatMulKernelPKfS0_Pfiiii:
.text._Z17tiledMatMulKernelPKfS0_Pfiiii:
[----:B------:R-:W-:Y:S01]  /*0000*/  LDC R1, c[0x0][0x37c] ;  /* 0x0000df00ff017b82 */ /* 0x000fe20000000800 */
[----:B------:R-:W0:Y:S01]  /*0010*/  S2R R2, SR_CTAID.Y ;  /* 0x0000000000027919 */ /* 0x000e220000002600 */
[----:B------:R-:W1:Y:S01]  /*0020*/  LDCU UR10, c[0x0][0x3a0] ;  /* 0x00007400ff0a77ac */ /* 0x000e620008000800 */
[----:B------:R-:W-:Y:S01]  /*0030*/  HFMA2 R21, -RZ, RZ, 0, 0 ;  /* 0x00000000ff157431 */ /* 0x000fe200000001ff */
[----:B------:R-:W0:Y:S01]  /*0040*/  S2R R0, SR_TID.Y ;  /* 0x0000000000007919 */ /* 0x000e220000002200 */
[----:B------:R-:W2:Y:S01]  /*0050*/  LDCU.64 UR8, c[0x0][0x358] ;  /* 0x00006b00ff0877ac */ /* 0x000ea20008000a00 */
[----:B------:R-:W3:Y:S01]  /*0060*/  S2R R4, SR_CTAID.X ;  /* 0x0000000000047919 */ /* 0x000ee20000002500 */
[----:B------:R-:W3:Y:S01]  /*0070*/  S2R R13, SR_TID.X ;  /* 0x00000000000d7919 */ /* 0x000ee20000002100 */
[----:B-1----:R-:W-:Y:S01]  /*0080*/  UISETP.GE.AND UP0, UPT, UR10, 0x1, UPT ;  /* 0x000000010a00788c */ /* 0x002fe2000bf06270 */
[----:B0-----:R-:W-:Y:S02]  /*0090*/  LEA R2, R2, R0, 0x4 ;  /* 0x0000000002027211 */ /* 0x001fe400078e20ff */
[----:B---3--:R-:W-:-:S06]  /*00a0*/  LEA R3, R4, R13, 0x4 ;  /* 0x0000000d04037211 */ /* 0x008fcc00078e20ff */
[----:B--2---:R-:W-:Y:S05]  /*00b0*/  BRA.U !UP0, `(.L_x_45) ;  /* 0x0000000508407547 */ /* 0x004fea000b800000 */
[----:B------:R-:W0:Y:S01]  /*00c0*/  S2UR UR7, SR_CgaCtaId ;  /* 0x00000000000779c3 */ /* 0x000e220000008800 */
[----:B------:R-:W1:Y:S01]  /*00d0*/  LDCU UR11, c[0x0][0x3a4] ;  /* 0x00007480ff0b77ac */ /* 0x000e620008000800 */
[----:B------:R-:W-:Y:S01]  /*00e0*/  MOV R21, RZ ;  /* 0x000000ff00157202 */ /* 0x000fe20000000f00 */
[----:B------:R-:W-:Y:S01]  /*00f0*/  IMAD R12, R2, UR10, R13 ;  /* 0x0000000a020c7c24 */ /* 0x000fe2000f8e020d */
[----:B------:R-:W-:Y:S01]  /*0100*/  UMOV UR5, 0x400 ;  /* 0x0000040000057882 */ /* 0x000fe20000000000 */
[----:B------:R-:W-:-:S03]  /*0110*/  UIADD3 UR4, UPT, UPT, UR10, 0xf, URZ ;  /* 0x0000000f0a047890 */ /* 0x000fc6000fffe0ff */
[----:B------:R-:W2:Y:S01]  /*0120*/  LDC R14, c[0x0][0x3a4] ;  /* 0x0000e900ff0e7b82 */ /* 0x000ea20000000800 */
[----:B------:R-:W-:Y:S02]  /*0130*/  UIADD3 UR6, UPT, UPT, UR5, 0x400, URZ ;  /* 0x0000040005067890 */ /* 0x000fe4000fffe0ff */
[----:B------:R-:W-:Y:S01]  /*0140*/  USHF.R.U32.HI UR4, URZ, 0x4, UR4 ;  /* 0x00000004ff047899 */ /* 0x000fe20008011604 */
[----:B------:R-:W3:Y:S01]  /*0150*/  LDCU UR14, c[0x0][0x3a0] ;  /* 0x00007400ff0e77ac */ /* 0x000ee20008000800 */
[----:B------:R-:W4:Y:S01]  /*0160*/  LDCU UR12, c[0x0][0x398] ;  /* 0x00007300ff0c77ac */ /* 0x000f220008000800 */
[----:B-1----:R-:W-:Y:S01]  /*0170*/  IMAD R19, R0, UR11, R13 ;  /* 0x0000000b00137c24 */ /* 0x002fe2000f8e020d */
[----:B------:R-:W1:Y:S04]  /*0180*/  LDCU UR13, c[0x0][0x39c] ;  /* 0x00007380ff0d77ac */ /* 0x000e680008000800 */
[----:B------:R-:W-:Y:S01]  /*0190*/  LEA R19, R4, R19, 0x4 ;  /* 0x0000001304137211 */ /* 0x000fe200078e20ff */
[----:B0-----:R-:W-:-:S02]  /*01a0*/  ULEA UR5, UR7, UR5, 0x18 ;  /* 0x0000000507057291 */ /* 0x001fc4000f8ec0ff */
[----:B------:R-:W-:Y:S02]  /*01b0*/  ULEA UR6, UR7, UR6, 0x18 ;  /* 0x0000000607067291 */ /* 0x000fe4000f8ec0ff */
[----:B------:R-:W-:Y:S02]  /*01c0*/  UIADD3 UR4, UPT, UPT, -UR4, URZ, URZ ;  /* 0x000000ff04047290 */ /* 0x000fe4000fffe1ff */
[C---:B------:R-:W-:Y:S02]  /*01d0*/  LEA R16, R0.reuse, UR5, 0x6 ;  /* 0x0000000500107c11 */ /* 0x040fe4000f8e30ff */
[C---:B------:R-:W-:Y:S02]  /*01e0*/  LEA R17, R13.reuse, UR6, 0x2 ;  /* 0x000000060d117c11 */ /* 0x040fe4000f8e10ff */
[----:B------:R-:W-:Y:S02]  /*01f0*/  LEA R18, R13, R16, 0x2 ;  /* 0x000000100d127211 */ /* 0x000fe400078e10ff */
[----:B---34-:R-:W-:-:S07]  /*0200*/  LEA R15, R0, R17, 0x6 ;  /* 0x00000011000f7211 */ /* 0x018fce00078e30ff */
.L_x_46:
[----:B------:R-:W-:Y:S01]  /*0210*/  ISETP.GE.U32.AND P1, PT, R13, UR14, PT ;  /* 0x0000000e0d007c0c */ /* 0x000fe2000bf26070 */
[----:B------:R-:W-:Y:S01]  /*0220*/  HFMA2 R22, -RZ, RZ, 0, 0 ;  /* 0x00000000ff167431 */ /* 0x000fe200000001ff */
[----:B------:R-:W-:Y:S02]  /*0230*/  ISETP.GE.U32.AND P0, PT, R0, UR14, PT ;  /* 0x0000000e00007c0c */ /* 0x000fe4000bf06070 */
[----:B------:R-:W-:Y:S02]  /*0240*/  ISETP.GE.OR P1, PT, R2, UR12, P1 ;  /* 0x0000000c02007c0c */ /* 0x000fe40008f26670 */
[----:B-1----:R-:W-:Y:S02]  /*0250*/  ISETP.GE.OR P0, PT, R3, UR13, P0 ;  /* 0x0000000d03007c0c */ /* 0x002fe40008706670 */
[----:B------:R-:W-:-:S09]  /*0260*/  MOV R29, RZ ;  /* 0x000000ff001d7202 */ /* 0x000fd20000000f00 */
[----:B------:R-:W0:Y:S08]  /*0270*/  @!P1 LDC.64 R6, c[0x0][0x380] ;  /* 0x0000e000ff069b82 */ /* 0x000e300000000a00 */
[----:B------:R-:W1:Y:S01]  /*0280*/  @!P0 LDC.64 R4, c[0x0][0x388] ;  /* 0x0000e200ff048b82 */ /* 0x000e620000000a00 */
[----:B0-----:R-:W-:-:S05]  /*0290*/  @!P1 IMAD.WIDE.U32 R6, R12, 0x4, R6 ;  /* 0x000000040c069825 */ /* 0x001fca00078e0006 */
[----:B------:R-:W3:Y:S01]  /*02a0*/  @!P1 LDG.E R29, desc[UR8][R6.64] ;  /* 0x00000008061d9981 */ /* 0x000ee2000c1e1900 */
[----:B-1----:R-:W-:-:S05]  /*02b0*/  @!P0 IMAD.WIDE.U32 R24, R19, 0x4, R4 ;  /* 0x0000000413188825 */ /* 0x002fca00078e0004 */
[----:B------:R-:W4:Y:S01]  /*02c0*/  @!P0 LDG.E R22, desc[UR8][R24.64] ;  /* 0x0000000818168981 */ /* 0x000f22000c1e1900 */
[----:B------:R-:W-:-:S04]  /*02d0*/  UIADD3 UR4, UPT, UPT, UR4, 0x1, URZ ;  /* 0x0000000104047890 */ /* 0x000fc8000fffe0ff */
[----:B------:R-:W-:Y:S01]  /*02e0*/  UISETP.NE.AND UP0, UPT, UR4, URZ, UPT ;  /* 0x000000ff0400728c */ /* 0x000fe2000bf05270 */
[----:B------:R-:W-:Y:S02]  /*02f0*/  IADD3 R0, PT, PT, R0, 0x10, RZ ;  /* 0x0000001000007810 */ /* 0x000fe40007ffe0ff */
[----:B------:R-:W-:Y:S02]  /*0300*/  IADD3 R13, PT, PT, R13, 0x10, RZ ;  /* 0x000000100d0d7810 */ /* 0x000fe40007ffe0ff */
[----:B------:R-:W-:Y:S02]  /*0310*/  IADD3 R12, PT, PT, R12, 0x10, RZ ;  /* 0x000000100c0c7810 */ /* 0x000fe40007ffe0ff */
[----:B--2---:R-:W-:Y:S01]  /*0320*/  LEA R19, R14, R19, 0x4 ;  /* 0x000000130e137211 */ /* 0x004fe200078e20ff */
[----:B---3--:R-:W-:Y:S04]  /*0330*/  STS [R18], R29 ;  /* 0x0000001d12007388 */ /* 0x008fe80000000800 */
[----:B----4-:R-:W-:Y:S01]  /*0340*/  STS [R15], R22 ;  /* 0x000000160f007388 */ /* 0x010fe20000000800 */
[----:B------:R-:W-:Y:S06]  /*0350*/  BAR.SYNC.DEFER_BLOCKING 0x0 ;  /* 0x0000000000007b1d */ /* 0x000fec0000010000 */
[----:B------:R-:W-:Y:S04]  /*0360*/  LDS R28, [R17] ;  /* 0x00000000111c7984 */ /* 0x000fe80000000800 */
[----:B------:R-:W0:Y:S04]  /*0370*/  LDS.128 R8, [R16] ;  /* 0x0000000010087984 */ /* 0x000e280000000c00 */
[----:B------:R-:W1:Y:S04]  /*0380*/  LDS R29, [R17+0x40] ;  /* 0x00004000111d7984 */ /* 0x000e680000000800 */
[----:B------:R-:W2:Y:S04]  /*0390*/  LDS R27, [R17+0x80] ;  /* 0x00008000111b7984 */ /* 0x000ea80000000800 */
[----:B------:R-:W3:Y:S04]  /*03a0*/  LDS R26, [R17+0xc0] ;  /* 0x0000c000111a7984 */ /* 0x000ee80000000800 */
[----:B------:R-:W-:Y:S04]  /*03b0*/  LDS R23, [R17+0x100] ;  /* 0x0001000011177984 */ /* 0x000fe80000000800 */
[----:B------:R-:W4:Y:S04]  /*03c0*/  LDS.128 R4, [R16+0x10] ;  /* 0x0000100010047984 */ /* 0x000f280000000c00 */
[----:B------:R-:W5:Y:S04]  /*03d0*/  LDS R20, [R17+0x140] ;  /* 0x0001400011147984 */ /* 0x000f680000000800 */
[----:B------:R-:W5:Y:S04]  /*03e0*/  LDS R25, [R17+0x180] ;  /* 0x0001800011197984 */ /* 0x000f680000000800 */
[----:B------:R-:W5:Y:S04]  /*03f0*/  LDS R22, [R17+0x1c0] ;  /* 0x0001c00011167984 */ /* 0x000f680000000800 */
[----:B------:R-:W-:Y:S01]  /*0400*/  LDS R24, [R17+0x240] ;  /* 0x0002400011187984 */ /* 0x000fe20000000800 */
[----:B0-----:R-:W-:-:S03]  /*0410*/  FFMA R8, R8, R28, R21 ;  /* 0x0000001c08087223 */ /* 0x001fc60000000015 */
[----:B------:R-:W-:Y:S01]  /*0420*/  LDS R21, [R17+0x200] ;  /* 0x0002000011157984 */ /* 0x000fe20000000800 */
[----:B-1----:R-:W-:-:S04]  /*0430*/  FFMA R8, R29, R9, R8 ;  /* 0x000000091d087223 */ /* 0x002fc80000000008 */
[----:B--2---:R-:W-:-:S04]  /*0440*/  FFMA R27, R27, R10, R8 ;  /* 0x0000000a1b1b7223 */ /* 0x004fc80000000008 */
[----:B---3--:R-:W-:Y:S02]  /*0450*/  FFMA R27, R26, R11, R27 ;  /* 0x0000000b1a1b7223 */ /* 0x008fe4000000001b */
[----:B------:R-:W0:Y:S02]  /*0460*/  LDS.128 R8, [R16+0x20] ;  /* 0x0000200010087984 */ /* 0x000e240000000c00 */
[----:B----4-:R-:W-:-:S04]  /*0470*/  FFMA R23, R4, R23, R27 ;  /* 0x0000001704177223 */ /* 0x010fc8000000001b */
[----:B-----5:R-:W-:Y:S02]  /*0480*/  FFMA R20, R20, R5, R23 ;  /* 0x0000000514147223 */ /* 0x020fe40000000017 */
[----:B------:R-:W1:Y:S02]  /*0490*/  LDS R23, [R17+0x280] ;  /* 0x0002800011177984 */ /* 0x000e640000000800 */
[----:B------:R-:W-:Y:S02]  /*04a0*/  FFMA R25, R25, R6, R20 ;  /* 0x0000000619197223 */ /* 0x000fe40000000014 */
[----:B------:R-:W2:Y:S02]  /*04b0*/  LDS R20, [R17+0x2c0] ;  /* 0x0002c00011147984 */ /* 0x000ea40000000800 */
[----:B------:R-:W-:Y:S02]  /*04c0*/  FFMA R27, R22, R7, R25 ;  /* 0x00000007161b7223 */ /* 0x000fe40000000019 */
[----:B------:R-:W-:Y:S04]  /*04d0*/  LDS R25, [R17+0x300] ;  /* 0x0003000011197984 */ /* 0x000fe80000000800 */
[----:B------:R-:W3:Y:S04]  /*04e0*/  LDS.128 R4, [R16+0x30] ;  /* 0x0000300010047984 */ /* 0x000ee80000000c00 */
[----:B------:R-:W4:Y:S01]  /*04f0*/  LDS R22, [R17+0x340] ;  /* 0x0003400011167984 */ /* 0x000f220000000800 */
[----:B0-----:R-:W-:-:S03]  /*0500*/  FFMA R27, R8, R21, R27 ;  /* 0x00000015081b7223 */ /* 0x001fc6000000001b */
[----:B------:R-:W0:Y:S04]  /*0510*/  LDS R21, [R17+0x380] ;  /* 0x0003800011157984 */ /* 0x000e280000000800 */
[----:B------:R-:W5:Y:S01]  /*0520*/  LDS R8, [R17+0x3c0] ;  /* 0x0003c00011087984 */ /* 0x000f620000000800 */
[----:B------:R-:W-:-:S04]  /*0530*/  FFMA R24, R24, R9, R27 ;  /* 0x0000000918187223 */ /* 0x000fc8000000001b */
[----:B-1----:R-:W-:-:S04]  /*0540*/  FFMA R23, R23, R10, R24 ;  /* 0x0000000a17177223 */ /* 0x002fc80000000018 */
[----:B--2---:R-:W-:-:S04]  /*0550*/  FFMA R11, R20, R11, R23 ;  /* 0x0000000b140b7223 */ /* 0x004fc80000000017 */
[----:B---3--:R-:W-:-:S04]  /*0560*/  FFMA R11, R4, R25, R11 ;  /* 0x00000019040b7223 */ /* 0x008fc8000000000b */
[----:B----4-:R-:W-:-:S04]  /*0570*/  FFMA R22, R22, R5, R11 ;  /* 0x0000000516167223 */ /* 0x010fc8000000000b */
[----:B0-----:R-:W-:-:S04]  /*0580*/  FFMA R21, R21, R6, R22 ;  /* 0x0000000615157223 */ /* 0x001fc80000000016 */
[----:B-----5:R-:W-:Y:S01]  /*0590*/  FFMA R21, R8, R7, R21 ;  /* 0x0000000708157223 */ /* 0x020fe20000000015 */
[----:B------:R-:W-:Y:S06]  /*05a0*/  BAR.SYNC.DEFER_BLOCKING 0x0 ;  /* 0x0000000000007b1d */ /* 0x000fec0000010000 */
[----:B------:R-:W-:Y:S05]  /*05b0*/  BRA.U UP0, `(.L_x_46) ;  /* 0xfffffffd00147547 */ /* 0x000fea000b83ffff */
.L_x_45:
[----:B------:R-:W0:Y:S02]  /*05c0*/  LDCU.64 UR4, c[0x0][0x398] ;  /* 0x00007300ff0477ac */ /* 0x000e240008000a00 */
[----:B0-----:R-:W-:-:S04]  /*05d0*/  ISETP.GE.AND P0, PT, R3, UR5, PT ;  /* 0x0000000503007c0c */ /* 0x001fc8000bf06270 */
[----:B------:R-:W-:-:S13]  /*05e0*/  ISETP.GE.OR P0, PT, R2, UR4, P0 ;  /* 0x0000000402007c0c */ /* 0x000fda0008706670 */
[----:B------:R-:W-:Y:S05]  /*05f0*/  @P0 EXIT ;  /* 0x000000000000094d */ /* 0x000fea0003800000 */
[----:B------:R-:W0:Y:S01]  /*0600*/  LDC.64 R4, c[0x0][0x390] ;  /* 0x0000e400ff047b82 */ /* 0x000e220000000a00 */
[----:B------:R-:W-:-:S04]  /*0610*/  IMAD R3, R2, UR5, R3 ;  /* 0x0000000502037c24 */ /* 0x000fc8000f8e0203 */
[----:B0-----:R-:W-:-:S05]  /*0620*/  IMAD.WIDE R2, R3, 0x4, R4 ;  /* 0x0000000403027825 */ /* 0x001fca00078e0204 */
[----:B------:R-:W-:Y:S01]  /*0630*/  STG.E desc[UR8][R2.64], R21 ;  /* 0x0000001502007986 */ /* 0x000fe2000c101908 */
[----:B------:R-:W-:Y:S05]  /*0640*/  EXIT ;  /* 0x000000000000794d */ /* 0x000fea0003800000 */
.L_x_47:
        /* <DEDUP_REMOVED lines=11> */
.L_x_56:


//--------------------- .nv.shared._Z24optimizedLayerNormKernelPKfPfi --------------------------
	.section	.nv.shared._Z24optimizedLayerNormKernelPKfPfi,"aw",@nobits
	.sectionflags	@""
	.align	16
	.zero		1024


//--------------------- .nv.shared.reserved.0     --------------------------
	.section	.nv.shared.reserved.0,"aw",@nobits
	.weak		__nv_reservedSMEM_offset_0_alias
	.size		__nv_reservedSMEM_offset_0_alias, 0, 64
	.other		__nv_reservedSMEM_offset_0_alias,@"STO_CUDA_RESERVED_SHARED STV_DEFAULT"
__nv_reservedSMEM_offset_0_alias:
	.zero		0
	.zero		64


//--------------------- .nv.shared._Z10reluKernelPfi --------------------------
	.section	.nv.shared._Z10reluKernelPfi,"aw",@nobits
	.sectionflags	@""
	.align	16
	.zero		1024


//--------------------- .nv.shared._Z9addKernelPfPKfi --------------------------
	.section	.nv.shared._Z9addKernelPfPKfi,"aw",@nobits
	.sectionflags	@""
	.align	16
	.zero		1024


//--------------------- .nv.shared._Z22optimizedSoftmaxKernelPfii --------------------------
	.section	.nv.shared._Z22optimizedSoftmaxKernelPfii,"aw",@nobits
	.sectionflags	@""
	.align	16
	.zero		1024


//--------------------- .nv.shared._Z11scaleKernelPfif --------------------------
	.section	.nv.shared._Z11scaleKernelPfif,"aw",@nobits
	.sectionflags	@""
	.align	16
	.zero		1024


//--------------------- .nv.shared._Z22matMulKernelTransposedPKfS0_Pfiii --------------------------
	.section	.nv.shared._Z22matMulKernelTransposedPKfS0_Pfiii,"aw",@nobits
	.sectionflags	@""
	.align	16
	.zero		1024


//--------------------- .nv.shared._Z17tiledMatMulKernelPKfS0_Pfiiii --------------------------
	.section	.nv.shared._Z17tiledMatMulKernelPKfS0_Pfiiii,"aw",@nobits
	.sectionflags	@""
	.align	16
.nv.shared._Z17tiledMatMulKernelPKfS0_Pfiiii:
	.zero		3072


//--------------------- .nv.constant0._Z24optimizedLayerNormKernelPKfPfi --------------------------
	.section	.nv.constant0._Z24optimizedLayerNormKernelPKfPfi,"a",@progbits
	.sectionflags	@""
	.align	4
.nv.constant0._Z24optimizedLayerNormKernelPKfPfi:
	.zero		916


//--------------------- .nv.constant0._Z10reluKernelPfi --------------------------
	.section	.nv.constant0._Z10reluKernelPfi,"a",@progbits
	.sectionflags	@""
	.align	4
.nv.constant0._Z10reluKernelPfi:
	.zero		908


//--------------------- .nv.constant0._Z9addKernelPfPKfi --------------------------
	.section	.nv.constant0._Z9addKernelPfPKfi,"a",@progbits
	.sectionflags	@""
	.align	4
.nv.constant0._Z9addKernelPfPKfi:
	.zero		916


//--------------------- .nv.constant0._Z22optimizedSoftmaxKernelPfii --------------------------
	.section	.nv.constant0._Z22optimizedSoftmaxKernelPfii,"a",@progbits
	.sectionflags	@""
	.align	4
.nv.constant0._Z22optimizedSoftmaxKernelPfii:
	.zero		912


//--------------------- .nv.constant0._Z11scaleKernelPfif --------------------------
	.section	.nv.constant0._Z11scaleKernelPfif,"a",@progbits
	.sectionflags	@""
	.align	4
.nv.constant0._Z11scaleKernelPfif:
	.zero		912


//--------------------- .nv.constant0._Z22matMulKernelTransposedPKfS0_Pfiii --------------------------
	.section	.nv.constant0._Z22matMulKernelTransposedPKfS0_Pfiii,"a",@progbits
	.sectionflags	@""
	.align	4
.nv.constant0._Z22matMulKernelTransposedPKfS0_Pfiii:
	.zero		932


//--------------------- .nv.constant0._Z17tiledMatMulKernelPKfS0_Pfiiii --------------------------
	.section	.nv.constant0._Z17tiledMatMulKernelPKfS0_Pfiiii,"a",@progbits
	.sectionflags	@""
	.align	4
.nv.constant0._Z17tiledMatMulKernelPKfS0_Pfiiii:
	.zero		936


//--------------------- SYMBOLS --------------------------

	.type		.nv.reservedSmem.offset0,@object
	.size		.nv.reservedSmem.offset0,0x4
	.type		.nv.reservedSmem.cap,@object
	.size		.nv.reservedSmem.cap,0x4
